//
// Generated by NVIDIA NVVM Compiler
//
// Compiler Build ID: CL-36424714
// Cuda compilation tools, release 13.0, V13.0.88
// Based on NVVM 20.0.0
//

.version 9.0
.target sm_100
.address_size 64

	// .globl	_Z11five_kerneliiiiiiPKfS0_PKiPff

.visible .entry _Z11five_kerneliiiiiiPKfS0_PKiPff(
	.param .u32 _Z11five_kerneliiiiiiPKfS0_PKiPff_param_0,
	.param .u32 _Z11five_kerneliiiiiiPKfS0_PKiPff_param_1,
	.param .u32 _Z11five_kerneliiiiiiPKfS0_PKiPff_param_2,
	.param .u32 _Z11five_kerneliiiiiiPKfS0_PKiPff_param_3,
	.param .u32 _Z11five_kerneliiiiiiPKfS0_PKiPff_param_4,
	.param .u32 _Z11five_kerneliiiiiiPKfS0_PKiPff_param_5,
	.param .u64 .ptr .align 1 _Z11five_kerneliiiiiiPKfS0_PKiPff_param_6,
	.param .u64 .ptr .align 1 _Z11five_kerneliiiiiiPKfS0_PKiPff_param_7,
	.param .u64 .ptr .align 1 _Z11five_kerneliiiiiiPKfS0_PKiPff_param_8,
	.param .u64 .ptr .align 1 _Z11five_kerneliiiiiiPKfS0_PKiPff_param_9,
	.param .f32 _Z11five_kerneliiiiiiPKfS0_PKiPff_param_10
)
{
	.local .align 8 .b8 	__local_depot0[24];
	.reg .b64 	%SP;
	.reg .b64 	%SPL;
	.reg .pred 	%p<130>;
	.reg .b32 	%r<340>;
	.reg .b32 	%f<273>;
	.reg .b64 	%rd<224>;
	.reg .b64 	%fd<31>;

	mov.u64 	%SPL, __local_depot0;
	ld.param.u32 	%r149, [_Z11five_kerneliiiiiiPKfS0_PKiPff_param_1];
	ld.param.u32 	%r150, [_Z11five_kerneliiiiiiPKfS0_PKiPff_param_2];
	ld.param.u32 	%r151, [_Z11five_kerneliiiiiiPKfS0_PKiPff_param_3];
	ld.param.u32 	%r152, [_Z11five_kerneliiiiiiPKfS0_PKiPff_param_4];
	ld.param.u32 	%r153, [_Z11five_kerneliiiiiiPKfS0_PKiPff_param_5];
	ld.param.u64 	%rd71, [_Z11five_kerneliiiiiiPKfS0_PKiPff_param_6];
	ld.param.u64 	%rd68, [_Z11five_kerneliiiiiiPKfS0_PKiPff_param_7];
	ld.param.u64 	%rd69, [_Z11five_kerneliiiiiiPKfS0_PKiPff_param_8];
	ld.param.u64 	%rd70, [_Z11five_kerneliiiiiiPKfS0_PKiPff_param_9];
	ld.param.f32 	%f34, [_Z11five_kerneliiiiiiPKfS0_PKiPff_param_10];
	cvta.to.global.u64 	%rd1, %rd71;
	add.u64 	%rd2, %SPL, 0;
	mov.u32 	%r154, %ctaid.x;
	mov.u32 	%r155, %ntid.x;
	mov.u32 	%r156, %tid.x;
	mad.lo.s32 	%r1, %r154, %r155, %r156;
	setp.ge.s32 	%p5, %r1, %r152;
	@%p5 bra 	$L__BB0_128;
	cvta.to.global.u64 	%rd3, %rd70;
	cvta.to.global.u64 	%rd73, %rd69;
	cvta.to.global.u64 	%rd74, %rd68;
	mov.u32 	%r158, %ctaid.y;
	mov.u32 	%r159, %ctaid.z;
	mul.lo.s32 	%r2, %r153, %r159;
	add.s32 	%r160, %r2, %r153;
	min.s32 	%r3, %r160, %r150;
	mad.lo.s32 	%r161, %r152, %r158, %r1;
	mul.lo.s32 	%r162, %r161, %r151;
	mul.wide.s32 	%rd75, %r162, 4;
	add.s64 	%rd4, %rd73, %rd75;
	mul.lo.s32 	%r163, %r149, %r158;
	shl.b32 	%r164, %r163, 1;
	mul.wide.s32 	%rd76, %r164, 4;
	add.s64 	%rd5, %rd74, %rd76;
	mul.lo.s32 	%r4, %r163, %r150;
	mul.lo.s32 	%r165, %r150, %r161;
	mul.lo.s32 	%r5, %r165, 6;
	mul.wide.s32 	%rd77, %r5, 4;
	add.s64 	%rd6, %rd3, %rd77;
	mov.b32 	%r295, 0;
	st.local.v2.u32 	[%rd2], {%r295, %r295};
	st.local.v2.u32 	[%rd2+8], {%r295, %r295};
	st.local.v2.u32 	[%rd2+16], {%r295, %r295};
	setp.lt.s32 	%p6, %r151, 1;
	mov.u32 	%r296, %r295;
	@%p6 bra 	$L__BB0_42;
	and.b32  	%r6, %r151, 3;
	setp.lt.u32 	%p7, %r151, 4;
	mov.b32 	%r291, 0;
	@%p7 bra 	$L__BB0_21;
	and.b32  	%r291, %r151, 2147483644;
	mov.b32 	%r294, 0;
$L__BB0_4:
	mul.wide.u32 	%rd78, %r294, 4;
	add.s64 	%rd12, %rd4, %rd78;
	ld.global.u32 	%r168, [%rd12];
	shl.b32 	%r169, %r168, 1;
	mul.wide.s32 	%rd79, %r169, 4;
	add.s64 	%rd13, %rd5, %rd79;
	ld.global.f32 	%f2, [%rd13];
	cvt.f64.f32 	%fd1, %f2;
	setp.gt.f64 	%p8, %fd1, 0d4415AF1D78B58C40;
	@%p8 bra 	$L__BB0_8;
	ld.global.f32 	%f35, [%rd13+4];
	abs.f32 	%f36, %f2;
	div.rn.f32 	%f37, %f36, %f34;
	cvt.f64.f32 	%fd2, %f37;
	add.f64 	%fd3, %fd2, 0d3FE0000000000000;
	cvt.rzi.s32.f64 	%r17, %fd3;
	abs.f32 	%f38, %f35;
	div.rn.f32 	%f39, %f38, %f34;
	cvt.f64.f32 	%fd4, %f39;
	add.f64 	%fd5, %fd4, 0d3FE0000000000000;
	cvt.rzi.s32.f64 	%r170, %fd5;
	setp.eq.s32 	%p9, %r17, 1;
	setp.eq.s32 	%p10, %r170, 1;
	and.pred  	%p11, %p9, %p10;
	mov.b64 	%rd220, 2;
	@%p11 bra 	$L__BB0_7;
	add.s32 	%r171, %r170, %r17;
	setp.gt.s32 	%p12, %r171, 1;
	selp.u32 	%r172, 1, 0, %p12;
	add.s32 	%r173, %r171, %r172;
	min.s32 	%r174, %r173, 5;
	cvt.s64.s32 	%rd220, %r174;
$L__BB0_7:
	shl.b64 	%rd81, %rd220, 2;
	add.s64 	%rd82, %rd2, %rd81;
	ld.local.u32 	%r175, [%rd82];
	add.s32 	%r176, %r175, 1;
	st.local.u32 	[%rd82], %r176;
$L__BB0_8:
	ld.global.u32 	%r177, [%rd12+4];
	shl.b32 	%r178, %r177, 1;
	mul.wide.s32 	%rd83, %r178, 4;
	add.s64 	%rd16, %rd5, %rd83;
	ld.global.f32 	%f3, [%rd16];
	cvt.f64.f32 	%fd6, %f3;
	setp.gt.f64 	%p13, %fd6, 0d4415AF1D78B58C40;
	@%p13 bra 	$L__BB0_12;
	ld.global.f32 	%f40, [%rd16+4];
	abs.f32 	%f41, %f3;
	div.rn.f32 	%f42, %f41, %f34;
	cvt.f64.f32 	%fd7, %f42;
	add.f64 	%fd8, %fd7, 0d3FE0000000000000;
	cvt.rzi.s32.f64 	%r19, %fd8;
	abs.f32 	%f43, %f40;
	div.rn.f32 	%f44, %f43, %f34;
	cvt.f64.f32 	%fd9, %f44;
	add.f64 	%fd10, %fd9, 0d3FE0000000000000;
	cvt.rzi.s32.f64 	%r179, %fd10;
	setp.eq.s32 	%p14, %r19, 1;
	setp.eq.s32 	%p15, %r179, 1;
	and.pred  	%p16, %p14, %p15;
	mov.b64 	%rd221, 2;
	@%p16 bra 	$L__BB0_11;
	add.s32 	%r180, %r179, %r19;
	setp.gt.s32 	%p17, %r180, 1;
	selp.u32 	%r181, 1, 0, %p17;
	add.s32 	%r182, %r180, %r181;
	min.s32 	%r183, %r182, 5;
	cvt.s64.s32 	%rd221, %r183;
$L__BB0_11:
	shl.b64 	%rd85, %rd221, 2;
	add.s64 	%rd86, %rd2, %rd85;
	ld.local.u32 	%r184, [%rd86];
	add.s32 	%r185, %r184, 1;
	st.local.u32 	[%rd86], %r185;
$L__BB0_12:
	ld.global.u32 	%r186, [%rd12+8];
	shl.b32 	%r187, %r186, 1;
	mul.wide.s32 	%rd87, %r187, 4;
	add.s64 	%rd19, %rd5, %rd87;
	ld.global.f32 	%f4, [%rd19];
	cvt.f64.f32 	%fd11, %f4;
	setp.gt.f64 	%p18, %fd11, 0d4415AF1D78B58C40;
	@%p18 bra 	$L__BB0_16;
	ld.global.f32 	%f45, [%rd19+4];
	abs.f32 	%f46, %f4;
	div.rn.f32 	%f47, %f46, %f34;
	cvt.f64.f32 	%fd12, %f47;
	add.f64 	%fd13, %fd12, 0d3FE0000000000000;
	cvt.rzi.s32.f64 	%r21, %fd13;
	abs.f32 	%f48, %f45;
	div.rn.f32 	%f49, %f48, %f34;
	cvt.f64.f32 	%fd14, %f49;
	add.f64 	%fd15, %fd14, 0d3FE0000000000000;
	cvt.rzi.s32.f64 	%r188, %fd15;
	setp.eq.s32 	%p19, %r21, 1;
	setp.eq.s32 	%p20, %r188, 1;
	and.pred  	%p21, %p19, %p20;
	mov.b64 	%rd222, 2;
	@%p21 bra 	$L__BB0_15;
	add.s32 	%r189, %r188, %r21;
	setp.gt.s32 	%p22, %r189, 1;
	selp.u32 	%r190, 1, 0, %p22;
	add.s32 	%r191, %r189, %r190;
	min.s32 	%r192, %r191, 5;
	cvt.s64.s32 	%rd222, %r192;
$L__BB0_15:
	shl.b64 	%rd89, %rd222, 2;
	add.s64 	%rd90, %rd2, %rd89;
	ld.local.u32 	%r193, [%rd90];
	add.s32 	%r194, %r193, 1;
	st.local.u32 	[%rd90], %r194;
$L__BB0_16:
	ld.global.u32 	%r195, [%rd12+12];
	shl.b32 	%r196, %r195, 1;
	mul.wide.s32 	%rd91, %r196, 4;
	add.s64 	%rd22, %rd5, %rd91;
	ld.global.f32 	%f5, [%rd22];
	cvt.f64.f32 	%fd16, %f5;
	setp.gt.f64 	%p23, %fd16, 0d4415AF1D78B58C40;
	@%p23 bra 	$L__BB0_20;
	ld.global.f32 	%f50, [%rd22+4];
	abs.f32 	%f51, %f5;
	div.rn.f32 	%f52, %f51, %f34;
	cvt.f64.f32 	%fd17, %f52;
	add.f64 	%fd18, %fd17, 0d3FE0000000000000;
	cvt.rzi.s32.f64 	%r23, %fd18;
	abs.f32 	%f53, %f50;
	div.rn.f32 	%f54, %f53, %f34;
	cvt.f64.f32 	%fd19, %f54;
	add.f64 	%fd20, %fd19, 0d3FE0000000000000;
	cvt.rzi.s32.f64 	%r197, %fd20;
	setp.eq.s32 	%p24, %r23, 1;
	setp.eq.s32 	%p25, %r197, 1;
	and.pred  	%p26, %p24, %p25;
	mov.b64 	%rd223, 2;
	@%p26 bra 	$L__BB0_19;
	add.s32 	%r198, %r197, %r23;
	setp.gt.s32 	%p27, %r198, 1;
	selp.u32 	%r199, 1, 0, %p27;
	add.s32 	%r200, %r198, %r199;
	min.s32 	%r201, %r200, 5;
	cvt.s64.s32 	%rd223, %r201;
$L__BB0_19:
	shl.b64 	%rd93, %rd223, 2;
	add.s64 	%rd94, %rd2, %rd93;
	ld.local.u32 	%r202, [%rd94];
	add.s32 	%r203, %r202, 1;
	st.local.u32 	[%rd94], %r203;
$L__BB0_20:
	add.s32 	%r294, %r294, 4;
	setp.eq.s32 	%p28, %r294, %r291;
	@%p28 bra 	$L__BB0_21;
	bra.uni 	$L__BB0_4;
$L__BB0_21:
	setp.eq.s32 	%p29, %r6, 0;
	@%p29 bra 	$L__BB0_28;
	mov.b32 	%r293, 0;
$L__BB0_23:
	.pragma "nounroll";
	mul.wide.u32 	%rd95, %r291, 4;
	add.s64 	%rd96, %rd4, %rd95;
	ld.global.u32 	%r205, [%rd96];
	shl.b32 	%r206, %r205, 1;
	mul.wide.s32 	%rd97, %r206, 4;
	add.s64 	%rd7, %rd5, %rd97;
	ld.global.f32 	%f1, [%rd7];
	cvt.f64.f32 	%fd21, %f1;
	setp.gt.f64 	%p30, %fd21, 0d4415AF1D78B58C40;
	@%p30 bra 	$L__BB0_27;
	ld.global.f32 	%f55, [%rd7+4];
	abs.f32 	%f56, %f1;
	div.rn.f32 	%f57, %f56, %f34;
	cvt.f64.f32 	%fd22, %f57;
	add.f64 	%fd23, %fd22, 0d3FE0000000000000;
	cvt.rzi.s32.f64 	%r11, %fd23;
	abs.f32 	%f58, %f55;
	div.rn.f32 	%f59, %f58, %f34;
	cvt.f64.f32 	%fd24, %f59;
	add.f64 	%fd25, %fd24, 0d3FE0000000000000;
	cvt.rzi.s32.f64 	%r207, %fd25;
	setp.eq.s32 	%p31, %r11, 1;
	setp.eq.s32 	%p32, %r207, 1;
	and.pred  	%p33, %p31, %p32;
	mov.b64 	%rd219, 2;
	@%p33 bra 	$L__BB0_26;
	add.s32 	%r208, %r207, %r11;
	setp.gt.s32 	%p34, %r208, 1;
	selp.u32 	%r209, 1, 0, %p34;
	add.s32 	%r210, %r208, %r209;
	min.s32 	%r211, %r210, 5;
	cvt.s64.s32 	%rd219, %r211;
$L__BB0_26:
	shl.b64 	%rd99, %rd219, 2;
	add.s64 	%rd100, %rd2, %rd99;
	ld.local.u32 	%r212, [%rd100];
	add.s32 	%r213, %r212, 1;
	st.local.u32 	[%rd100], %r213;
$L__BB0_27:
	add.s32 	%r291, %r291, 1;
	add.s32 	%r293, %r293, 1;
	setp.ne.s32 	%p35, %r293, %r6;
	@%p35 bra 	$L__BB0_23;
$L__BB0_28:
	sub.s32 	%r215, %r3, %r2;
	and.b32  	%r15, %r215, 3;
	add.s64 	%rd102, %rd77, %rd3;
	add.s64 	%rd10, %rd102, 8;
	cvt.s64.s32 	%rd11, %r4;
	mov.b32 	%r297, 0;
$L__BB0_29:
	mul.wide.u32 	%rd103, %r297, 4;
	add.s64 	%rd104, %rd4, %rd103;
	ld.global.u32 	%r31, [%rd104];
	shl.b32 	%r216, %r31, 1;
	mul.wide.s32 	%rd105, %r216, 4;
	add.s64 	%rd25, %rd5, %rd105;
	ld.global.f32 	%f6, [%rd25];
	cvt.f64.f32 	%fd26, %f6;
	setp.gt.f64 	%p36, %fd26, 0d4415AF1D78B58C40;
	@%p36 bra 	$L__BB0_40;
	ld.global.f32 	%f60, [%rd25+4];
	abs.f32 	%f61, %f6;
	div.rn.f32 	%f62, %f61, %f34;
	cvt.f64.f32 	%fd27, %f62;
	add.f64 	%fd28, %fd27, 0d3FE0000000000000;
	cvt.rzi.s32.f64 	%r32, %fd28;
	abs.f32 	%f63, %f60;
	div.rn.f32 	%f64, %f63, %f34;
	cvt.f64.f32 	%fd29, %f64;
	add.f64 	%fd30, %fd29, 0d3FE0000000000000;
	cvt.rzi.s32.f64 	%r218, %fd30;
	setp.eq.s32 	%p37, %r32, 1;
	setp.eq.s32 	%p38, %r218, 1;
	and.pred  	%p39, %p37, %p38;
	mov.b32 	%r298, 2;
	@%p39 bra 	$L__BB0_32;
	add.s32 	%r219, %r218, %r32;
	setp.gt.s32 	%p40, %r219, 1;
	selp.u32 	%r220, 1, 0, %p40;
	add.s32 	%r221, %r219, %r220;
	min.s32 	%r298, %r221, 5;
$L__BB0_32:
	setp.le.s32 	%p41, %r3, %r2;
	mul.lo.s32 	%r222, %r298, %r150;
	cvt.s64.s32 	%rd26, %r222;
	mul.lo.s32 	%r223, %r31, %r150;
	cvt.s64.s32 	%rd106, %r223;
	add.s64 	%rd27, %rd106, %rd11;
	@%p41 bra 	$L__BB0_40;
	setp.eq.s32 	%p42, %r15, 0;
	mul.wide.s32 	%rd107, %r298, 4;
	add.s64 	%rd108, %rd2, %rd107;
	ld.local.u32 	%r224, [%rd108];
	cvt.rn.f32.s32 	%f7, %r224;
	mov.u32 	%r299, %r2;
	@%p42 bra 	$L__BB0_37;
	add.s32 	%r299, %r2, 1;
	setp.eq.s32 	%p43, %r15, 1;
	cvt.s64.s32 	%rd109, %r2;
	add.s64 	%rd110, %rd27, %rd109;
	shl.b64 	%rd111, %rd110, 2;
	add.s64 	%rd28, %rd1, %rd111;
	ld.global.f32 	%f65, [%rd28];
	div.rn.f32 	%f66, %f65, %f7;
	add.s64 	%rd112, %rd109, %rd26;
	shl.b64 	%rd113, %rd112, 2;
	add.s64 	%rd29, %rd6, %rd113;
	ld.global.f32 	%f67, [%rd29];
	add.f32 	%f68, %f67, %f66;
	st.global.f32 	[%rd29], %f68;
	@%p43 bra 	$L__BB0_37;
	add.s32 	%r299, %r2, 2;
	setp.eq.s32 	%p44, %r15, 2;
	ld.global.f32 	%f69, [%rd28+4];
	div.rn.f32 	%f70, %f69, %f7;
	ld.global.f32 	%f71, [%rd29+4];
	add.f32 	%f72, %f71, %f70;
	st.global.f32 	[%rd29+4], %f72;
	@%p44 bra 	$L__BB0_37;
	add.s32 	%r299, %r2, 3;
	ld.global.f32 	%f73, [%rd28+8];
	div.rn.f32 	%f74, %f73, %f7;
	ld.global.f32 	%f75, [%rd29+8];
	add.f32 	%f76, %f75, %f74;
	st.global.f32 	[%rd29+8], %f76;
$L__BB0_37:
	sub.s32 	%r225, %r2, %r3;
	setp.gt.u32 	%p45, %r225, -4;
	@%p45 bra 	$L__BB0_40;
	sub.s32 	%r300, %r299, %r3;
$L__BB0_39:
	cvt.s64.s32 	%rd114, %r299;
	add.s64 	%rd115, %rd27, %rd114;
	shl.b64 	%rd116, %rd115, 2;
	add.s64 	%rd117, %rd1, %rd116;
	add.s64 	%rd118, %rd26, %rd114;
	shl.b64 	%rd119, %rd118, 2;
	add.s64 	%rd120, %rd10, %rd119;
	ld.global.f32 	%f77, [%rd117];
	div.rn.f32 	%f78, %f77, %f7;
	ld.global.f32 	%f79, [%rd120+-8];
	add.f32 	%f80, %f79, %f78;
	st.global.f32 	[%rd120+-8], %f80;
	ld.global.f32 	%f81, [%rd117+4];
	div.rn.f32 	%f82, %f81, %f7;
	ld.global.f32 	%f83, [%rd120+-4];
	add.f32 	%f84, %f83, %f82;
	st.global.f32 	[%rd120+-4], %f84;
	ld.global.f32 	%f85, [%rd117+8];
	div.rn.f32 	%f86, %f85, %f7;
	ld.global.f32 	%f87, [%rd120];
	add.f32 	%f88, %f87, %f86;
	st.global.f32 	[%rd120], %f88;
	ld.global.f32 	%f89, [%rd117+12];
	div.rn.f32 	%f90, %f89, %f7;
	ld.global.f32 	%f91, [%rd120+4];
	add.f32 	%f92, %f91, %f90;
	st.global.f32 	[%rd120+4], %f92;
	add.s32 	%r299, %r299, 4;
	add.s32 	%r300, %r300, 4;
	setp.ne.s32 	%p46, %r300, 0;
	@%p46 bra 	$L__BB0_39;
$L__BB0_40:
	add.s32 	%r297, %r297, 1;
	setp.ne.s32 	%p47, %r297, %r151;
	@%p47 bra 	$L__BB0_29;
	ld.local.u32 	%r296, [%rd2];
	ld.local.u32 	%r295, [%rd2+4];
$L__BB0_42:
	sub.s32 	%r28, %r3, %r2;
	not.b32 	%r226, %r2;
	add.s32 	%r29, %r3, %r226;
	setp.eq.s32 	%p48, %r296, 0;
	@%p48 bra 	$L__BB0_43;
	bra.uni 	$L__BB0_56;
$L__BB0_43:
	setp.ne.s32 	%p49, %r295, 0;
	mov.b32 	%r302, 1;
	@%p49 bra 	$L__BB0_48;
	ld.local.u32 	%r229, [%rd2+8];
	setp.ne.s32 	%p50, %r229, 0;
	mov.b32 	%r302, 2;
	@%p50 bra 	$L__BB0_48;
	ld.local.u32 	%r231, [%rd2+12];
	setp.ne.s32 	%p51, %r231, 0;
	mov.b32 	%r302, 3;
	@%p51 bra 	$L__BB0_48;
	ld.local.u32 	%r233, [%rd2+16];
	setp.ne.s32 	%p52, %r233, 0;
	mov.b32 	%r302, 4;
	@%p52 bra 	$L__BB0_48;
	ld.local.u32 	%r234, [%rd2+20];
	setp.eq.s32 	%p53, %r234, 0;
	selp.b32 	%r302, 6, 5, %p53;
$L__BB0_48:
	setp.le.s32 	%p54, %r3, %r2;
	mul.lo.s32 	%r50, %r302, %r150;
	@%p54 bra 	$L__BB0_56;
	and.b32  	%r51, %r28, 3;
	setp.eq.s32 	%p55, %r51, 0;
	mov.u32 	%r303, %r2;
	@%p55 bra 	$L__BB0_53;
	mul.wide.s32 	%rd121, %r2, 4;
	add.s64 	%rd30, %rd6, %rd121;
	ld.global.f32 	%f93, [%rd30];
	mul.wide.s32 	%rd122, %r50, 4;
	add.s64 	%rd31, %rd30, %rd122;
	ld.global.f32 	%f94, [%rd31];
	fma.rn.f32 	%f95, %f93, 0f00000000, %f94;
	st.global.f32 	[%rd30], %f95;
	add.s32 	%r303, %r2, 1;
	setp.eq.s32 	%p56, %r51, 1;
	@%p56 bra 	$L__BB0_53;
	ld.global.f32 	%f96, [%rd30+4];
	ld.global.f32 	%f97, [%rd31+4];
	fma.rn.f32 	%f98, %f96, 0f00000000, %f97;
	st.global.f32 	[%rd30+4], %f98;
	add.s32 	%r303, %r2, 2;
	setp.eq.s32 	%p57, %r51, 2;
	@%p57 bra 	$L__BB0_53;
	ld.global.f32 	%f99, [%rd30+8];
	ld.global.f32 	%f100, [%rd31+8];
	fma.rn.f32 	%f101, %f99, 0f00000000, %f100;
	st.global.f32 	[%rd30+8], %f101;
	add.s32 	%r303, %r2, 3;
$L__BB0_53:
	setp.lt.u32 	%p58, %r29, 3;
	@%p58 bra 	$L__BB0_56;
	sub.s32 	%r304, %r303, %r3;
	mul.wide.s32 	%rd123, %r5, 4;
	add.s64 	%rd124, %rd123, %rd3;
	add.s64 	%rd32, %rd124, 12;
	mul.wide.s32 	%rd125, %r50, 4;
	add.s64 	%rd126, %rd124, %rd125;
	add.s64 	%rd33, %rd126, 8;
$L__BB0_55:
	mul.wide.s32 	%rd127, %r303, 4;
	add.s64 	%rd128, %rd32, %rd127;
	add.s64 	%rd129, %rd33, %rd127;
	ld.global.f32 	%f102, [%rd128+-12];
	ld.global.f32 	%f103, [%rd129+-8];
	fma.rn.f32 	%f104, %f102, 0f00000000, %f103;
	st.global.f32 	[%rd128+-12], %f104;
	ld.global.f32 	%f105, [%rd128+-8];
	ld.global.f32 	%f106, [%rd129+-4];
	fma.rn.f32 	%f107, %f105, 0f00000000, %f106;
	st.global.f32 	[%rd128+-8], %f107;
	ld.global.f32 	%f108, [%rd128+-4];
	ld.global.f32 	%f109, [%rd129];
	fma.rn.f32 	%f110, %f108, 0f00000000, %f109;
	st.global.f32 	[%rd128+-4], %f110;
	ld.global.f32 	%f111, [%rd128];
	ld.global.f32 	%f112, [%rd129+4];
	fma.rn.f32 	%f113, %f111, 0f00000000, %f112;
	st.global.f32 	[%rd128], %f113;
	add.s32 	%r303, %r303, 4;
	add.s32 	%r304, %r304, 4;
	setp.ne.s32 	%p59, %r304, 0;
	@%p59 bra 	$L__BB0_55;
$L__BB0_56:
	setp.ne.s32 	%p60, %r295, 0;
	ld.local.u32 	%r61, [%rd2+8];
	@%p60 bra 	$L__BB0_72;
	setp.ne.s32 	%p61, %r61, 0;
	mov.b32 	%r306, 2;
	@%p61 bra 	$L__BB0_61;
	ld.local.u32 	%r237, [%rd2+12];
	setp.ne.s32 	%p62, %r237, 0;
	mov.b32 	%r306, 3;
	@%p62 bra 	$L__BB0_61;
	ld.local.u32 	%r239, [%rd2+16];
	setp.ne.s32 	%p63, %r239, 0;
	mov.b32 	%r306, 4;
	@%p63 bra 	$L__BB0_61;
	ld.local.u32 	%r242, [%rd2+20];
	setp.eq.s32 	%p64, %r242, 0;
	mov.b32 	%r306, 5;
	mov.b32 	%r307, 6;
	@%p64 bra 	$L__BB0_63;
$L__BB0_61:
	setp.eq.s32 	%p65, %r296, 0;
	mov.u32 	%r307, %r306;
	@%p65 bra 	$L__BB0_63;
	setp.eq.s32 	%p66, %r296, 0;
	selp.u32 	%r243, 1, 0, %p66;
	add.s32 	%r244, %r306, %r243;
	cvt.rn.f32.u32 	%f114, %r244;
	rcp.rn.f32 	%f266, %f114;
	mov.f32 	%f115, 0f3F800000;
	sub.f32 	%f265, %f115, %f266;
	bra.uni 	$L__BB0_64;
$L__BB0_63:
	setp.eq.s32 	%p67, %r296, 0;
	selp.b32 	%r306, %r307, 5, %p67;
	selp.f32 	%f265, 0f00000000, 0f3F800000, %p67;
	selp.f32 	%f266, 0f3F800000, 0f00000000, %p67;
$L__BB0_64:
	setp.le.s32 	%p68, %r3, %r2;
	mul.lo.s32 	%r66, %r306, %r150;
	@%p68 bra 	$L__BB0_72;
	and.b32  	%r67, %r28, 3;
	setp.eq.s32 	%p69, %r67, 0;
	mov.u32 	%r309, %r2;
	@%p69 bra 	$L__BB0_69;
	mul.wide.s32 	%rd130, %r2, 4;
	add.s64 	%rd34, %rd6, %rd130;
	ld.global.f32 	%f116, [%rd34];
	mul.wide.s32 	%rd131, %r66, 4;
	add.s64 	%rd35, %rd34, %rd131;
	ld.global.f32 	%f117, [%rd35];
	mul.f32 	%f118, %f266, %f117;
	fma.rn.f32 	%f119, %f265, %f116, %f118;
	mul.wide.s32 	%rd132, %r150, 4;
	add.s64 	%rd36, %rd34, %rd132;
	st.global.f32 	[%rd36], %f119;
	add.s32 	%r309, %r2, 1;
	setp.eq.s32 	%p70, %r67, 1;
	@%p70 bra 	$L__BB0_69;
	ld.global.f32 	%f120, [%rd34+4];
	ld.global.f32 	%f121, [%rd35+4];
	mul.f32 	%f122, %f266, %f121;
	fma.rn.f32 	%f123, %f265, %f120, %f122;
	st.global.f32 	[%rd36+4], %f123;
	add.s32 	%r309, %r2, 2;
	setp.eq.s32 	%p71, %r67, 2;
	@%p71 bra 	$L__BB0_69;
	ld.global.f32 	%f124, [%rd34+8];
	ld.global.f32 	%f125, [%rd35+8];
	mul.f32 	%f126, %f266, %f125;
	fma.rn.f32 	%f127, %f265, %f124, %f126;
	st.global.f32 	[%rd36+8], %f127;
	add.s32 	%r309, %r2, 3;
$L__BB0_69:
	setp.lt.u32 	%p72, %r29, 3;
	@%p72 bra 	$L__BB0_72;
	sub.s32 	%r310, %r309, %r3;
	mul.wide.s32 	%rd133, %r5, 4;
	add.s64 	%rd134, %rd133, %rd3;
	add.s64 	%rd37, %rd134, 12;
	mul.wide.s32 	%rd135, %r150, 4;
	add.s64 	%rd136, %rd134, %rd135;
	add.s64 	%rd38, %rd136, 8;
	mul.wide.s32 	%rd137, %r66, 4;
	add.s64 	%rd138, %rd134, %rd137;
	add.s64 	%rd39, %rd138, 8;
$L__BB0_71:
	mul.wide.s32 	%rd139, %r309, 4;
	add.s64 	%rd140, %rd37, %rd139;
	add.s64 	%rd141, %rd38, %rd139;
	add.s64 	%rd142, %rd39, %rd139;
	ld.global.f32 	%f128, [%rd140+-12];
	ld.global.f32 	%f129, [%rd142+-8];
	mul.f32 	%f130, %f266, %f129;
	fma.rn.f32 	%f131, %f265, %f128, %f130;
	st.global.f32 	[%rd141+-8], %f131;
	ld.global.f32 	%f132, [%rd140+-8];
	ld.global.f32 	%f133, [%rd142+-4];
	mul.f32 	%f134, %f266, %f133;
	fma.rn.f32 	%f135, %f265, %f132, %f134;
	st.global.f32 	[%rd141+-4], %f135;
	ld.global.f32 	%f136, [%rd140+-4];
	ld.global.f32 	%f137, [%rd142];
	mul.f32 	%f138, %f266, %f137;
	fma.rn.f32 	%f139, %f265, %f136, %f138;
	st.global.f32 	[%rd141], %f139;
	ld.global.f32 	%f140, [%rd140];
	ld.global.f32 	%f141, [%rd142+4];
	mul.f32 	%f142, %f266, %f141;
	fma.rn.f32 	%f143, %f265, %f140, %f142;
	st.global.f32 	[%rd141+4], %f143;
	add.s32 	%r309, %r309, 4;
	add.s32 	%r310, %r310, 4;
	setp.ne.s32 	%p73, %r310, 0;
	@%p73 bra 	$L__BB0_71;
$L__BB0_72:
	setp.ne.s32 	%p74, %r61, 0;
	ld.local.u32 	%r77, [%rd2+12];
	@%p74 bra 	$L__BB0_87;
	setp.ne.s32 	%p75, %r295, 0;
	setp.eq.s32 	%p76, %r296, 0;
	selp.s32 	%r246, -1, 0, %p76;
	or.b32  	%r78, %r295, %r296;
	selp.u32 	%r314, 1, 0, %p75;
	selp.b32 	%r80, 1, %r246, %p75;
	setp.ne.s32 	%p77, %r77, 0;
	mov.b32 	%r312, 3;
	@%p77 bra 	$L__BB0_76;
	ld.local.u32 	%r248, [%rd2+16];
	setp.ne.s32 	%p78, %r248, 0;
	mov.b32 	%r312, 4;
	@%p78 bra 	$L__BB0_76;
	ld.local.u32 	%r251, [%rd2+20];
	setp.eq.s32 	%p79, %r251, 0;
	mov.b32 	%r312, 5;
	mov.b32 	%r313, 6;
	@%p79 bra 	$L__BB0_78;
$L__BB0_76:
	setp.eq.s32 	%p80, %r78, 0;
	mov.u32 	%r313, %r312;
	@%p80 bra 	$L__BB0_78;
	sub.s32 	%r252, 2, %r80;
	cvt.rn.f32.u32 	%f144, %r252;
	sub.s32 	%r253, %r312, %r80;
	cvt.rn.f32.u32 	%f145, %r253;
	div.rn.f32 	%f268, %f144, %f145;
	mov.f32 	%f146, 0f3F800000;
	sub.f32 	%f267, %f146, %f268;
	mov.u32 	%r314, %r80;
	bra.uni 	$L__BB0_79;
$L__BB0_78:
	setp.eq.s32 	%p81, %r78, 0;
	selp.b32 	%r312, %r313, 5, %p81;
	selp.f32 	%f267, 0f00000000, 0f3F800000, %p81;
	selp.f32 	%f268, 0f3F800000, 0f00000000, %p81;
$L__BB0_79:
	setp.le.s32 	%p82, %r3, %r2;
	shl.b32 	%r254, %r150, 1;
	cvt.s64.s32 	%rd40, %r254;
	mul.lo.s32 	%r255, %r314, %r150;
	cvt.s64.s32 	%rd41, %r255;
	mul.lo.s32 	%r256, %r312, %r150;
	cvt.s64.s32 	%rd42, %r256;
	@%p82 bra 	$L__BB0_87;
	and.b32  	%r86, %r28, 3;
	setp.eq.s32 	%p83, %r86, 0;
	mov.u32 	%r316, %r2;
	@%p83 bra 	$L__BB0_84;
	cvt.s64.s32 	%rd143, %r2;
	add.s64 	%rd144, %rd143, %rd41;
	shl.b64 	%rd145, %rd144, 2;
	add.s64 	%rd43, %rd6, %rd145;
	ld.global.f32 	%f147, [%rd43];
	add.s64 	%rd146, %rd143, %rd42;
	shl.b64 	%rd147, %rd146, 2;
	add.s64 	%rd44, %rd6, %rd147;
	ld.global.f32 	%f148, [%rd44];
	mul.f32 	%f149, %f268, %f148;
	fma.rn.f32 	%f150, %f267, %f147, %f149;
	add.s64 	%rd148, %rd143, %rd40;
	shl.b64 	%rd149, %rd148, 2;
	add.s64 	%rd45, %rd6, %rd149;
	st.global.f32 	[%rd45], %f150;
	add.s32 	%r316, %r2, 1;
	setp.eq.s32 	%p84, %r86, 1;
	@%p84 bra 	$L__BB0_84;
	ld.global.f32 	%f151, [%rd43+4];
	ld.global.f32 	%f152, [%rd44+4];
	mul.f32 	%f153, %f268, %f152;
	fma.rn.f32 	%f154, %f267, %f151, %f153;
	st.global.f32 	[%rd45+4], %f154;
	add.s32 	%r316, %r2, 2;
	setp.eq.s32 	%p85, %r86, 2;
	@%p85 bra 	$L__BB0_84;
	ld.global.f32 	%f155, [%rd43+8];
	ld.global.f32 	%f156, [%rd44+8];
	mul.f32 	%f157, %f268, %f156;
	fma.rn.f32 	%f158, %f267, %f155, %f157;
	st.global.f32 	[%rd45+8], %f158;
	add.s32 	%r316, %r2, 3;
$L__BB0_84:
	setp.lt.u32 	%p86, %r29, 3;
	@%p86 bra 	$L__BB0_87;
	sub.s32 	%r317, %r316, %r3;
	mul.wide.s32 	%rd150, %r5, 4;
	add.s64 	%rd151, %rd150, %rd3;
	add.s64 	%rd46, %rd151, 8;
$L__BB0_86:
	cvt.s64.s32 	%rd152, %r316;
	add.s64 	%rd153, %rd41, %rd152;
	shl.b64 	%rd154, %rd153, 2;
	add.s64 	%rd155, %rd46, %rd154;
	add.s64 	%rd156, %rd42, %rd152;
	shl.b64 	%rd157, %rd156, 2;
	add.s64 	%rd158, %rd46, %rd157;
	add.s64 	%rd159, %rd40, %rd152;
	shl.b64 	%rd160, %rd159, 2;
	add.s64 	%rd161, %rd46, %rd160;
	ld.global.f32 	%f159, [%rd155+-8];
	ld.global.f32 	%f160, [%rd158+-8];
	mul.f32 	%f161, %f268, %f160;
	fma.rn.f32 	%f162, %f267, %f159, %f161;
	st.global.f32 	[%rd161+-8], %f162;
	ld.global.f32 	%f163, [%rd155+-4];
	ld.global.f32 	%f164, [%rd158+-4];
	mul.f32 	%f165, %f268, %f164;
	fma.rn.f32 	%f166, %f267, %f163, %f165;
	st.global.f32 	[%rd161+-4], %f166;
	ld.global.f32 	%f167, [%rd155];
	ld.global.f32 	%f168, [%rd158];
	mul.f32 	%f169, %f268, %f168;
	fma.rn.f32 	%f170, %f267, %f167, %f169;
	st.global.f32 	[%rd161], %f170;
	ld.global.f32 	%f171, [%rd155+4];
	ld.global.f32 	%f172, [%rd158+4];
	mul.f32 	%f173, %f268, %f172;
	fma.rn.f32 	%f174, %f267, %f171, %f173;
	st.global.f32 	[%rd161+4], %f174;
	add.s32 	%r316, %r316, 4;
	add.s32 	%r317, %r317, 4;
	setp.ne.s32 	%p87, %r317, 0;
	@%p87 bra 	$L__BB0_86;
$L__BB0_87:
	setp.eq.s32 	%p88, %r77, 0;
	@%p88 bra 	$L__BB0_89;
	ld.local.u32 	%r328, [%rd2+16];
	bra.uni 	$L__BB0_104;
$L__BB0_89:
	setp.ne.s32 	%p90, %r61, 0;
	mov.b32 	%r319, 2;
	mov.pred 	%p128, 0;
	mov.u32 	%r320, %r319;
	@%p90 bra 	$L__BB0_91;
	setp.ne.s32 	%p91, %r295, 0;
	setp.eq.s32 	%p92, %r296, 0;
	selp.s32 	%r258, -1, 0, %p92;
	or.b32  	%r259, %r295, %r296;
	setp.eq.s32 	%p128, %r259, 0;
	selp.u32 	%r319, 1, 0, %p91;
	selp.b32 	%r320, 1, %r258, %p91;
$L__BB0_91:
	ld.local.u32 	%r328, [%rd2+16];
	setp.ne.s32 	%p93, %r328, 0;
	mov.b32 	%r324, 4;
	@%p93 bra 	$L__BB0_93;
	ld.local.u32 	%r263, [%rd2+20];
	setp.eq.s32 	%p94, %r263, 0;
	mov.b32 	%r324, 5;
	mov.b32 	%r322, 6;
	@%p94 bra 	$L__BB0_95;
$L__BB0_93:
	mov.u32 	%r322, %r324;
	@%p128 bra 	$L__BB0_95;
	sub.s32 	%r264, 3, %r320;
	cvt.rn.f32.u32 	%f175, %r264;
	sub.s32 	%r265, %r324, %r320;
	cvt.rn.f32.u32 	%f176, %r265;
	div.rn.f32 	%f270, %f175, %f176;
	mov.f32 	%f177, 0f3F800000;
	sub.f32 	%f269, %f177, %f270;
	mov.u32 	%r319, %r320;
	bra.uni 	$L__BB0_96;
$L__BB0_95:
	selp.b32 	%r324, %r322, 5, %p128;
	selp.f32 	%f269, 0f00000000, 0f3F800000, %p128;
	selp.f32 	%f270, 0f3F800000, 0f00000000, %p128;
$L__BB0_96:
	setp.le.s32 	%p95, %r3, %r2;
	mul.lo.s32 	%r266, %r150, 3;
	cvt.s64.s32 	%rd47, %r266;
	mul.lo.s32 	%r267, %r319, %r150;
	cvt.s64.s32 	%rd48, %r267;
	mul.lo.s32 	%r268, %r324, %r150;
	cvt.s64.s32 	%rd49, %r268;
	@%p95 bra 	$L__BB0_104;
	and.b32  	%r107, %r28, 3;
	setp.eq.s32 	%p96, %r107, 0;
	mov.u32 	%r325, %r2;
	@%p96 bra 	$L__BB0_101;
	cvt.s64.s32 	%rd162, %r2;
	add.s64 	%rd163, %rd162, %rd48;
	shl.b64 	%rd164, %rd163, 2;
	add.s64 	%rd50, %rd6, %rd164;
	ld.global.f32 	%f178, [%rd50];
	add.s64 	%rd165, %rd162, %rd49;
	shl.b64 	%rd166, %rd165, 2;
	add.s64 	%rd51, %rd6, %rd166;
	ld.global.f32 	%f179, [%rd51];
	mul.f32 	%f180, %f270, %f179;
	fma.rn.f32 	%f181, %f269, %f178, %f180;
	add.s64 	%rd167, %rd162, %rd47;
	shl.b64 	%rd168, %rd167, 2;
	add.s64 	%rd52, %rd6, %rd168;
	st.global.f32 	[%rd52], %f181;
	add.s32 	%r325, %r2, 1;
	setp.eq.s32 	%p97, %r107, 1;
	@%p97 bra 	$L__BB0_101;
	ld.global.f32 	%f182, [%rd50+4];
	ld.global.f32 	%f183, [%rd51+4];
	mul.f32 	%f184, %f270, %f183;
	fma.rn.f32 	%f185, %f269, %f182, %f184;
	st.global.f32 	[%rd52+4], %f185;
	add.s32 	%r325, %r2, 2;
	setp.eq.s32 	%p98, %r107, 2;
	@%p98 bra 	$L__BB0_101;
	ld.global.f32 	%f186, [%rd50+8];
	ld.global.f32 	%f187, [%rd51+8];
	mul.f32 	%f188, %f270, %f187;
	fma.rn.f32 	%f189, %f269, %f186, %f188;
	st.global.f32 	[%rd52+8], %f189;
	add.s32 	%r325, %r2, 3;
$L__BB0_101:
	setp.lt.u32 	%p99, %r29, 3;
	@%p99 bra 	$L__BB0_104;
	sub.s32 	%r326, %r325, %r3;
	mul.wide.s32 	%rd169, %r5, 4;
	add.s64 	%rd170, %rd169, %rd3;
	add.s64 	%rd53, %rd170, 8;
$L__BB0_103:
	cvt.s64.s32 	%rd171, %r325;
	add.s64 	%rd172, %rd48, %rd171;
	shl.b64 	%rd173, %rd172, 2;
	add.s64 	%rd174, %rd53, %rd173;
	add.s64 	%rd175, %rd49, %rd171;
	shl.b64 	%rd176, %rd175, 2;
	add.s64 	%rd177, %rd53, %rd176;
	add.s64 	%rd178, %rd47, %rd171;
	shl.b64 	%rd179, %rd178, 2;
	add.s64 	%rd180, %rd53, %rd179;
	ld.global.f32 	%f190, [%rd174+-8];
	ld.global.f32 	%f191, [%rd177+-8];
	mul.f32 	%f192, %f270, %f191;
	fma.rn.f32 	%f193, %f269, %f190, %f192;
	st.global.f32 	[%rd180+-8], %f193;
	ld.global.f32 	%f194, [%rd174+-4];
	ld.global.f32 	%f195, [%rd177+-4];
	mul.f32 	%f196, %f270, %f195;
	fma.rn.f32 	%f197, %f269, %f194, %f196;
	st.global.f32 	[%rd180+-4], %f197;
	ld.global.f32 	%f198, [%rd174];
	ld.global.f32 	%f199, [%rd177];
	mul.f32 	%f200, %f270, %f199;
	fma.rn.f32 	%f201, %f269, %f198, %f200;
	st.global.f32 	[%rd180], %f201;
	ld.global.f32 	%f202, [%rd174+4];
	ld.global.f32 	%f203, [%rd177+4];
	mul.f32 	%f204, %f270, %f203;
	fma.rn.f32 	%f205, %f269, %f202, %f204;
	st.global.f32 	[%rd180+4], %f205;
	add.s32 	%r325, %r325, 4;
	add.s32 	%r326, %r326, 4;
	setp.ne.s32 	%p100, %r326, 0;
	@%p100 bra 	$L__BB0_103;
$L__BB0_104:
	setp.eq.s32 	%p101, %r328, 0;
	@%p101 bra 	$L__BB0_106;
	ld.local.u32 	%r336, [%rd2+20];
	bra.uni 	$L__BB0_119;
$L__BB0_106:
	setp.eq.s32 	%p103, %r77, 0;
	or.b32  	%r269, %r77, %r61;
	setp.ne.s32 	%p104, %r269, 0;
	selp.b32 	%r329, 2, 3, %p103;
	mov.pred 	%p129, 0;
	mov.u32 	%r331, %r329;
	@%p104 bra 	$L__BB0_108;
	setp.ne.s32 	%p105, %r295, 0;
	setp.eq.s32 	%p106, %r296, 0;
	selp.s32 	%r270, -1, 0, %p106;
	or.b32  	%r271, %r295, %r296;
	setp.eq.s32 	%p129, %r271, 0;
	selp.u32 	%r329, 1, 0, %p105;
	selp.b32 	%r331, 1, %r270, %p105;
$L__BB0_108:
	ld.local.u32 	%r336, [%rd2+20];
	setp.eq.s32 	%p107, %r336, 0;
	or.pred  	%p108, %p107, %p129;
	@%p108 bra 	$L__BB0_110;
	sub.s32 	%r273, 4, %r331;
	cvt.rn.f32.u32 	%f206, %r273;
	sub.s32 	%r274, 5, %r331;
	cvt.rn.f32.u32 	%f207, %r274;
	div.rn.f32 	%f272, %f206, %f207;
	mov.f32 	%f208, 0f3F800000;
	sub.f32 	%f271, %f208, %f272;
	mov.b32 	%r332, 5;
	bra.uni 	$L__BB0_111;
$L__BB0_110:
	setp.eq.s32 	%p109, %r336, 0;
	selp.b32 	%r275, 6, 5, %p129;
	selp.b32 	%r332, %r275, 5, %p109;
	selp.f32 	%f271, 0f00000000, 0f3F800000, %p129;
	selp.f32 	%f272, 0f3F800000, 0f00000000, %p129;
	mov.u32 	%r331, %r329;
$L__BB0_111:
	setp.le.s32 	%p110, %r3, %r2;
	shl.b32 	%r276, %r150, 2;
	cvt.s64.s32 	%rd54, %r276;
	mul.lo.s32 	%r277, %r331, %r150;
	cvt.s64.s32 	%rd55, %r277;
	mul.lo.s32 	%r278, %r332, %r150;
	cvt.s64.s32 	%rd56, %r278;
	@%p110 bra 	$L__BB0_119;
	and.b32  	%r128, %r28, 3;
	setp.eq.s32 	%p111, %r128, 0;
	mov.u32 	%r333, %r2;
	@%p111 bra 	$L__BB0_116;
	cvt.s64.s32 	%rd181, %r2;
	add.s64 	%rd182, %rd181, %rd55;
	shl.b64 	%rd183, %rd182, 2;
	add.s64 	%rd57, %rd6, %rd183;
	ld.global.f32 	%f209, [%rd57];
	add.s64 	%rd184, %rd181, %rd56;
	shl.b64 	%rd185, %rd184, 2;
	add.s64 	%rd58, %rd6, %rd185;
	ld.global.f32 	%f210, [%rd58];
	mul.f32 	%f211, %f272, %f210;
	fma.rn.f32 	%f212, %f271, %f209, %f211;
	add.s64 	%rd186, %rd181, %rd54;
	shl.b64 	%rd187, %rd186, 2;
	add.s64 	%rd59, %rd6, %rd187;
	st.global.f32 	[%rd59], %f212;
	add.s32 	%r333, %r2, 1;
	setp.eq.s32 	%p112, %r128, 1;
	@%p112 bra 	$L__BB0_116;
	ld.global.f32 	%f213, [%rd57+4];
	ld.global.f32 	%f214, [%rd58+4];
	mul.f32 	%f215, %f272, %f214;
	fma.rn.f32 	%f216, %f271, %f213, %f215;
	st.global.f32 	[%rd59+4], %f216;
	add.s32 	%r333, %r2, 2;
	setp.eq.s32 	%p113, %r128, 2;
	@%p113 bra 	$L__BB0_116;
	ld.global.f32 	%f217, [%rd57+8];
	ld.global.f32 	%f218, [%rd58+8];
	mul.f32 	%f219, %f272, %f218;
	fma.rn.f32 	%f220, %f271, %f217, %f219;
	st.global.f32 	[%rd59+8], %f220;
	add.s32 	%r333, %r2, 3;
$L__BB0_116:
	setp.lt.u32 	%p114, %r29, 3;
	@%p114 bra 	$L__BB0_119;
	sub.s32 	%r334, %r333, %r3;
	mul.wide.s32 	%rd188, %r5, 4;
	add.s64 	%rd189, %rd188, %rd3;
	add.s64 	%rd60, %rd189, 8;
$L__BB0_118:
	cvt.s64.s32 	%rd190, %r333;
	add.s64 	%rd191, %rd55, %rd190;
	shl.b64 	%rd192, %rd191, 2;
	add.s64 	%rd193, %rd60, %rd192;
	add.s64 	%rd194, %rd56, %rd190;
	shl.b64 	%rd195, %rd194, 2;
	add.s64 	%rd196, %rd60, %rd195;
	add.s64 	%rd197, %rd54, %rd190;
	shl.b64 	%rd198, %rd197, 2;
	add.s64 	%rd199, %rd60, %rd198;
	ld.global.f32 	%f221, [%rd193+-8];
	ld.global.f32 	%f222, [%rd196+-8];
	mul.f32 	%f223, %f272, %f222;
	fma.rn.f32 	%f224, %f271, %f221, %f223;
	st.global.f32 	[%rd199+-8], %f224;
	ld.global.f32 	%f225, [%rd193+-4];
	ld.global.f32 	%f226, [%rd196+-4];
	mul.f32 	%f227, %f272, %f226;
	fma.rn.f32 	%f228, %f271, %f225, %f227;
	st.global.f32 	[%rd199+-4], %f228;
	ld.global.f32 	%f229, [%rd193];
	ld.global.f32 	%f230, [%rd196];
	mul.f32 	%f231, %f272, %f230;
	fma.rn.f32 	%f232, %f271, %f229, %f231;
	st.global.f32 	[%rd199], %f232;
	ld.global.f32 	%f233, [%rd193+4];
	ld.global.f32 	%f234, [%rd196+4];
	mul.f32 	%f235, %f272, %f234;
	fma.rn.f32 	%f236, %f271, %f233, %f235;
	st.global.f32 	[%rd199+4], %f236;
	add.s32 	%r333, %r333, 4;
	add.s32 	%r334, %r334, 4;
	setp.ne.s32 	%p115, %r334, 0;
	@%p115 bra 	$L__BB0_118;
$L__BB0_119:
	setp.ne.s32 	%p116, %r336, 0;
	@%p116 bra 	$L__BB0_128;
	setp.eq.s32 	%p117, %r328, 0;
	setp.ne.s32 	%p118, %r295, 0;
	setp.le.s32 	%p119, %r3, %r2;
	or.b32  	%r279, %r328, %r77;
	setp.eq.s32 	%p120, %r279, 0;
	selp.b32 	%r280, 3, 4, %p117;
	or.b32  	%r281, %r279, %r61;
	setp.eq.s32 	%p121, %r281, 0;
	selp.b32 	%r282, 2, %r280, %p120;
	or.b32  	%r283, %r295, %r296;
	selp.u32 	%r284, 1, 0, %p118;
	or.b32  	%r285, %r281, %r283;
	setp.eq.s32 	%p122, %r285, 0;
	selp.b32 	%r286, %r284, %r282, %p121;
	selp.f32 	%f32, 0f00000000, 0f3F800000, %p122;
	selp.f32 	%f33, 0f3F800000, 0f00000000, %p122;
	selp.b32 	%r287, 6, 5, %p122;
	mul.lo.s32 	%r288, %r150, 5;
	cvt.s64.s32 	%rd61, %r288;
	mul.lo.s32 	%r289, %r286, %r150;
	cvt.s64.s32 	%rd62, %r289;
	mul.lo.s32 	%r290, %r287, %r150;
	cvt.s64.s32 	%rd63, %r290;
	@%p119 bra 	$L__BB0_128;
	and.b32  	%r139, %r28, 3;
	setp.eq.s32 	%p123, %r139, 0;
	mov.u32 	%r337, %r2;
	@%p123 bra 	$L__BB0_125;
	cvt.s64.s32 	%rd200, %r2;
	add.s64 	%rd201, %rd200, %rd62;
	shl.b64 	%rd202, %rd201, 2;
	add.s64 	%rd64, %rd6, %rd202;
	ld.global.f32 	%f237, [%rd64];
	add.s64 	%rd203, %rd200, %rd63;
	shl.b64 	%rd204, %rd203, 2;
	add.s64 	%rd65, %rd6, %rd204;
	ld.global.f32 	%f238, [%rd65];
	mul.f32 	%f239, %f33, %f238;
	fma.rn.f32 	%f240, %f32, %f237, %f239;
	add.s64 	%rd205, %rd200, %rd61;
	shl.b64 	%rd206, %rd205, 2;
	add.s64 	%rd66, %rd6, %rd206;
	st.global.f32 	[%rd66], %f240;
	add.s32 	%r337, %r2, 1;
	setp.eq.s32 	%p124, %r139, 1;
	@%p124 bra 	$L__BB0_125;
	ld.global.f32 	%f241, [%rd64+4];
	ld.global.f32 	%f242, [%rd65+4];
	mul.f32 	%f243, %f33, %f242;
	fma.rn.f32 	%f244, %f32, %f241, %f243;
	st.global.f32 	[%rd66+4], %f244;
	add.s32 	%r337, %r2, 2;
	setp.eq.s32 	%p125, %r139, 2;
	@%p125 bra 	$L__BB0_125;
	ld.global.f32 	%f245, [%rd64+8];
	ld.global.f32 	%f246, [%rd65+8];
	mul.f32 	%f247, %f33, %f246;
	fma.rn.f32 	%f248, %f32, %f245, %f247;
	st.global.f32 	[%rd66+8], %f248;
	add.s32 	%r337, %r2, 3;
$L__BB0_125:
	setp.lt.u32 	%p126, %r29, 3;
	@%p126 bra 	$L__BB0_128;
	sub.s32 	%r338, %r337, %r3;
	mul.wide.s32 	%rd207, %r5, 4;
	add.s64 	%rd208, %rd207, %rd3;
	add.s64 	%rd67, %rd208, 8;
$L__BB0_127:
	cvt.s64.s32 	%rd209, %r337;
	add.s64 	%rd210, %rd62, %rd209;
	shl.b64 	%rd211, %rd210, 2;
	add.s64 	%rd212, %rd67, %rd211;
	add.s64 	%rd213, %rd63, %rd209;
	shl.b64 	%rd214, %rd213, 2;
	add.s64 	%rd215, %rd67, %rd214;
	add.s64 	%rd216, %rd61, %rd209;
	shl.b64 	%rd217, %rd216, 2;
	add.s64 	%rd218, %rd67, %rd217;
	ld.global.f32 	%f249, [%rd212+-8];
	ld.global.f32 	%f250, [%rd215+-8];
	mul.f32 	%f251, %f33, %f250;
	fma.rn.f32 	%f252, %f32, %f249, %f251;
	st.global.f32 	[%rd218+-8], %f252;
	ld.global.f32 	%f253, [%rd212+-4];
	ld.global.f32 	%f254, [%rd215+-4];
	mul.f32 	%f255, %f33, %f254;
	fma.rn.f32 	%f256, %f32, %f253, %f255;
	st.global.f32 	[%rd218+-4], %f256;
	ld.global.f32 	%f257, [%rd212];
	ld.global.f32 	%f258, [%rd215];
	mul.f32 	%f259, %f33, %f258;
	fma.rn.f32 	%f260, %f32, %f257, %f259;
	st.global.f32 	[%rd218], %f260;
	ld.global.f32 	%f261, [%rd212+4];
	ld.global.f32 	%f262, [%rd215+4];
	mul.f32 	%f263, %f33, %f262;
	fma.rn.f32 	%f264, %f32, %f261, %f263;
	st.global.f32 	[%rd218+4], %f264;
	add.s32 	%r337, %r337, 4;
	add.s32 	%r338, %r338, 4;
	setp.ne.s32 	%p127, %r338, 0;
	@%p127 bra 	$L__BB0_127;
$L__BB0_128:
	ret;

}
	// .globl	_Z15fivegrad_kerneliiiiiiPKfS0_PKiS0_Pff
.visible .entry _Z15fivegrad_kerneliiiiiiPKfS0_PKiS0_Pff(
	.param .u32 _Z15fivegrad_kerneliiiiiiPKfS0_PKiS0_Pff_param_0,
	.param .u32 _Z15fivegrad_kerneliiiiiiPKfS0_PKiS0_Pff_param_1,
	.param .u32 _Z15fivegrad_kerneliiiiiiPKfS0_PKiS0_Pff_param_2,
	.param .u32 _Z15fivegrad_kerneliiiiiiPKfS0_PKiS0_Pff_param_3,
	.param .u32 _Z15fivegrad_kerneliiiiiiPKfS0_PKiS0_Pff_param_4,
	.param .u32 _Z15fivegrad_kerneliiiiiiPKfS0_PKiS0_Pff_param_5,
	.param .u64 .ptr .align 1 _Z15fivegrad_kerneliiiiiiPKfS0_PKiS0_Pff_param_6,
	.param .u64 .ptr .align 1 _Z15fivegrad_kerneliiiiiiPKfS0_PKiS0_Pff_param_7,
	.param .u64 .ptr .align 1 _Z15fivegrad_kerneliiiiiiPKfS0_PKiS0_Pff_param_8,
	.param .u64 .ptr .align 1 _Z15fivegrad_kerneliiiiiiPKfS0_PKiS0_Pff_param_9,
	.param .u64 .ptr .align 1 _Z15fivegrad_kerneliiiiiiPKfS0_PKiS0_Pff_param_10,
	.param .f32 _Z15fivegrad_kerneliiiiiiPKfS0_PKiS0_Pff_param_11
)
{
	.local .align 8 .b8 	__local_depot1[72];
	.reg .b64 	%SP;
	.reg .b64 	%SPL;
	.reg .pred 	%p<90>;
	.reg .b32 	%r<193>;
	.reg .b32 	%f<112>;
	.reg .b64 	%rd<129>;
	.reg .b64 	%fd<31>;

	mov.u64 	%SPL, __local_depot1;
	ld.param.u32 	%r50, [_Z15fivegrad_kerneliiiiiiPKfS0_PKiS0_Pff_param_1];
	ld.param.u32 	%r51, [_Z15fivegrad_kerneliiiiiiPKfS0_PKiS0_Pff_param_2];
	ld.param.u32 	%r52, [_Z15fivegrad_kerneliiiiiiPKfS0_PKiS0_Pff_param_3];
	ld.param.u32 	%r53, [_Z15fivegrad_kerneliiiiiiPKfS0_PKiS0_Pff_param_4];
	ld.param.u32 	%r54, [_Z15fivegrad_kerneliiiiiiPKfS0_PKiS0_Pff_param_5];
	ld.param.u64 	%rd45, [_Z15fivegrad_kerneliiiiiiPKfS0_PKiS0_Pff_param_7];
	ld.param.u64 	%rd46, [_Z15fivegrad_kerneliiiiiiPKfS0_PKiS0_Pff_param_8];
	ld.param.u64 	%rd48, [_Z15fivegrad_kerneliiiiiiPKfS0_PKiS0_Pff_param_9];
	ld.param.u64 	%rd47, [_Z15fivegrad_kerneliiiiiiPKfS0_PKiS0_Pff_param_10];
	ld.param.f32 	%f41, [_Z15fivegrad_kerneliiiiiiPKfS0_PKiS0_Pff_param_11];
	cvta.to.global.u64 	%rd1, %rd48;
	add.u64 	%rd2, %SPL, 0;
	add.u64 	%rd3, %SPL, 24;
	add.u64 	%rd4, %SPL, 48;
	mov.u32 	%r55, %ctaid.x;
	mov.u32 	%r56, %ntid.x;
	mov.u32 	%r57, %tid.x;
	mad.lo.s32 	%r1, %r55, %r56, %r57;
	setp.ge.s32 	%p1, %r1, %r53;
	@%p1 bra 	$L__BB1_85;
	cvta.to.global.u64 	%rd52, %rd46;
	cvta.to.global.u64 	%rd53, %rd45;
	mov.u32 	%r58, %ctaid.y;
	mov.u32 	%r59, %ctaid.z;
	mul.lo.s32 	%r2, %r54, %r59;
	add.s32 	%r60, %r2, %r54;
	min.s32 	%r3, %r60, %r51;
	mad.lo.s32 	%r4, %r53, %r58, %r1;
	mul.lo.s32 	%r61, %r4, %r52;
	mul.wide.s32 	%rd54, %r61, 4;
	add.s64 	%rd5, %rd52, %rd54;
	mul.lo.s32 	%r62, %r50, %r58;
	shl.b32 	%r63, %r62, 1;
	mul.wide.s32 	%rd55, %r63, 4;
	add.s64 	%rd6, %rd53, %rd55;
	mul.lo.s32 	%r5, %r62, %r51;
	mov.b32 	%r64, 0;
	st.local.v2.u32 	[%rd2], {%r64, %r64};
	st.local.v2.u32 	[%rd2+8], {%r64, %r64};
	st.local.v2.u32 	[%rd2+16], {%r64, %r64};
	mov.f32 	%f42, 0f00000000;
	st.local.v2.f32 	[%rd3], {%f42, %f42};
	st.local.v2.f32 	[%rd3+8], {%f42, %f42};
	st.local.v2.f32 	[%rd3+16], {%f42, %f42};
	st.local.v2.f32 	[%rd4], {%f42, %f42};
	st.local.v2.f32 	[%rd4+8], {%f42, %f42};
	st.local.v2.f32 	[%rd4+16], {%f42, %f42};
	setp.lt.s32 	%p2, %r52, 1;
	@%p2 bra 	$L__BB1_28;
	and.b32  	%r6, %r52, 3;
	setp.lt.u32 	%p3, %r52, 4;
	mov.b32 	%r182, 0;
	@%p3 bra 	$L__BB1_21;
	and.b32  	%r182, %r52, 2147483644;
	mov.b32 	%r185, 0;
$L__BB1_4:
	mul.wide.u32 	%rd56, %r185, 4;
	add.s64 	%rd10, %rd5, %rd56;
	ld.global.u32 	%r67, [%rd10];
	shl.b32 	%r68, %r67, 1;
	mul.wide.s32 	%rd57, %r68, 4;
	add.s64 	%rd11, %rd6, %rd57;
	ld.global.f32 	%f2, [%rd11];
	cvt.f64.f32 	%fd1, %f2;
	setp.gt.f64 	%p4, %fd1, 0d4415AF1D78B58C40;
	@%p4 bra 	$L__BB1_8;
	ld.global.f32 	%f43, [%rd11+4];
	abs.f32 	%f44, %f2;
	div.rn.f32 	%f45, %f44, %f41;
	cvt.f64.f32 	%fd2, %f45;
	add.f64 	%fd3, %fd2, 0d3FE0000000000000;
	cvt.rzi.s32.f64 	%r16, %fd3;
	abs.f32 	%f46, %f43;
	div.rn.f32 	%f47, %f46, %f41;
	cvt.f64.f32 	%fd4, %f47;
	add.f64 	%fd5, %fd4, 0d3FE0000000000000;
	cvt.rzi.s32.f64 	%r69, %fd5;
	setp.eq.s32 	%p5, %r16, 1;
	setp.eq.s32 	%p6, %r69, 1;
	and.pred  	%p7, %p5, %p6;
	mov.b64 	%rd124, 2;
	@%p7 bra 	$L__BB1_7;
	add.s32 	%r70, %r69, %r16;
	setp.gt.s32 	%p8, %r70, 1;
	selp.u32 	%r71, 1, 0, %p8;
	add.s32 	%r72, %r70, %r71;
	min.s32 	%r73, %r72, 5;
	cvt.s64.s32 	%rd124, %r73;
$L__BB1_7:
	shl.b64 	%rd59, %rd124, 2;
	add.s64 	%rd60, %rd2, %rd59;
	ld.local.u32 	%r74, [%rd60];
	add.s32 	%r75, %r74, 1;
	st.local.u32 	[%rd60], %r75;
$L__BB1_8:
	ld.global.u32 	%r76, [%rd10+4];
	shl.b32 	%r77, %r76, 1;
	mul.wide.s32 	%rd61, %r77, 4;
	add.s64 	%rd14, %rd6, %rd61;
	ld.global.f32 	%f3, [%rd14];
	cvt.f64.f32 	%fd6, %f3;
	setp.gt.f64 	%p9, %fd6, 0d4415AF1D78B58C40;
	@%p9 bra 	$L__BB1_12;
	ld.global.f32 	%f48, [%rd14+4];
	abs.f32 	%f49, %f3;
	div.rn.f32 	%f50, %f49, %f41;
	cvt.f64.f32 	%fd7, %f50;
	add.f64 	%fd8, %fd7, 0d3FE0000000000000;
	cvt.rzi.s32.f64 	%r18, %fd8;
	abs.f32 	%f51, %f48;
	div.rn.f32 	%f52, %f51, %f41;
	cvt.f64.f32 	%fd9, %f52;
	add.f64 	%fd10, %fd9, 0d3FE0000000000000;
	cvt.rzi.s32.f64 	%r78, %fd10;
	setp.eq.s32 	%p10, %r18, 1;
	setp.eq.s32 	%p11, %r78, 1;
	and.pred  	%p12, %p10, %p11;
	mov.b64 	%rd125, 2;
	@%p12 bra 	$L__BB1_11;
	add.s32 	%r79, %r78, %r18;
	setp.gt.s32 	%p13, %r79, 1;
	selp.u32 	%r80, 1, 0, %p13;
	add.s32 	%r81, %r79, %r80;
	min.s32 	%r82, %r81, 5;
	cvt.s64.s32 	%rd125, %r82;
$L__BB1_11:
	shl.b64 	%rd63, %rd125, 2;
	add.s64 	%rd64, %rd2, %rd63;
	ld.local.u32 	%r83, [%rd64];
	add.s32 	%r84, %r83, 1;
	st.local.u32 	[%rd64], %r84;
$L__BB1_12:
	ld.global.u32 	%r85, [%rd10+8];
	shl.b32 	%r86, %r85, 1;
	mul.wide.s32 	%rd65, %r86, 4;
	add.s64 	%rd17, %rd6, %rd65;
	ld.global.f32 	%f4, [%rd17];
	cvt.f64.f32 	%fd11, %f4;
	setp.gt.f64 	%p14, %fd11, 0d4415AF1D78B58C40;
	@%p14 bra 	$L__BB1_16;
	ld.global.f32 	%f53, [%rd17+4];
	abs.f32 	%f54, %f4;
	div.rn.f32 	%f55, %f54, %f41;
	cvt.f64.f32 	%fd12, %f55;
	add.f64 	%fd13, %fd12, 0d3FE0000000000000;
	cvt.rzi.s32.f64 	%r20, %fd13;
	abs.f32 	%f56, %f53;
	div.rn.f32 	%f57, %f56, %f41;
	cvt.f64.f32 	%fd14, %f57;
	add.f64 	%fd15, %fd14, 0d3FE0000000000000;
	cvt.rzi.s32.f64 	%r87, %fd15;
	setp.eq.s32 	%p15, %r20, 1;
	setp.eq.s32 	%p16, %r87, 1;
	and.pred  	%p17, %p15, %p16;
	mov.b64 	%rd126, 2;
	@%p17 bra 	$L__BB1_15;
	add.s32 	%r88, %r87, %r20;
	setp.gt.s32 	%p18, %r88, 1;
	selp.u32 	%r89, 1, 0, %p18;
	add.s32 	%r90, %r88, %r89;
	min.s32 	%r91, %r90, 5;
	cvt.s64.s32 	%rd126, %r91;
$L__BB1_15:
	shl.b64 	%rd67, %rd126, 2;
	add.s64 	%rd68, %rd2, %rd67;
	ld.local.u32 	%r92, [%rd68];
	add.s32 	%r93, %r92, 1;
	st.local.u32 	[%rd68], %r93;
$L__BB1_16:
	ld.global.u32 	%r94, [%rd10+12];
	shl.b32 	%r95, %r94, 1;
	mul.wide.s32 	%rd69, %r95, 4;
	add.s64 	%rd20, %rd6, %rd69;
	ld.global.f32 	%f5, [%rd20];
	cvt.f64.f32 	%fd16, %f5;
	setp.gt.f64 	%p19, %fd16, 0d4415AF1D78B58C40;
	@%p19 bra 	$L__BB1_20;
	ld.global.f32 	%f58, [%rd20+4];
	abs.f32 	%f59, %f5;
	div.rn.f32 	%f60, %f59, %f41;
	cvt.f64.f32 	%fd17, %f60;
	add.f64 	%fd18, %fd17, 0d3FE0000000000000;
	cvt.rzi.s32.f64 	%r22, %fd18;
	abs.f32 	%f61, %f58;
	div.rn.f32 	%f62, %f61, %f41;
	cvt.f64.f32 	%fd19, %f62;
	add.f64 	%fd20, %fd19, 0d3FE0000000000000;
	cvt.rzi.s32.f64 	%r96, %fd20;
	setp.eq.s32 	%p20, %r22, 1;
	setp.eq.s32 	%p21, %r96, 1;
	and.pred  	%p22, %p20, %p21;
	mov.b64 	%rd127, 2;
	@%p22 bra 	$L__BB1_19;
	add.s32 	%r97, %r96, %r22;
	setp.gt.s32 	%p23, %r97, 1;
	selp.u32 	%r98, 1, 0, %p23;
	add.s32 	%r99, %r97, %r98;
	min.s32 	%r100, %r99, 5;
	cvt.s64.s32 	%rd127, %r100;
$L__BB1_19:
	shl.b64 	%rd71, %rd127, 2;
	add.s64 	%rd72, %rd2, %rd71;
	ld.local.u32 	%r101, [%rd72];
	add.s32 	%r102, %r101, 1;
	st.local.u32 	[%rd72], %r102;
$L__BB1_20:
	add.s32 	%r185, %r185, 4;
	setp.eq.s32 	%p24, %r185, %r182;
	@%p24 bra 	$L__BB1_21;
	bra.uni 	$L__BB1_4;
$L__BB1_21:
	setp.eq.s32 	%p25, %r6, 0;
	@%p25 bra 	$L__BB1_28;
	mov.b32 	%r184, 0;
$L__BB1_23:
	.pragma "nounroll";
	mul.wide.u32 	%rd73, %r182, 4;
	add.s64 	%rd74, %rd5, %rd73;
	ld.global.u32 	%r104, [%rd74];
	shl.b32 	%r105, %r104, 1;
	mul.wide.s32 	%rd75, %r105, 4;
	add.s64 	%rd7, %rd6, %rd75;
	ld.global.f32 	%f1, [%rd7];
	cvt.f64.f32 	%fd21, %f1;
	setp.gt.f64 	%p26, %fd21, 0d4415AF1D78B58C40;
	@%p26 bra 	$L__BB1_27;
	ld.global.f32 	%f63, [%rd7+4];
	abs.f32 	%f64, %f1;
	div.rn.f32 	%f65, %f64, %f41;
	cvt.f64.f32 	%fd22, %f65;
	add.f64 	%fd23, %fd22, 0d3FE0000000000000;
	cvt.rzi.s32.f64 	%r11, %fd23;
	abs.f32 	%f66, %f63;
	div.rn.f32 	%f67, %f66, %f41;
	cvt.f64.f32 	%fd24, %f67;
	add.f64 	%fd25, %fd24, 0d3FE0000000000000;
	cvt.rzi.s32.f64 	%r106, %fd25;
	setp.eq.s32 	%p27, %r11, 1;
	setp.eq.s32 	%p28, %r106, 1;
	and.pred  	%p29, %p27, %p28;
	mov.b64 	%rd123, 2;
	@%p29 bra 	$L__BB1_26;
	add.s32 	%r107, %r106, %r11;
	setp.gt.s32 	%p30, %r107, 1;
	selp.u32 	%r108, 1, 0, %p30;
	add.s32 	%r109, %r107, %r108;
	min.s32 	%r110, %r109, 5;
	cvt.s64.s32 	%rd123, %r110;
$L__BB1_26:
	shl.b64 	%rd77, %rd123, 2;
	add.s64 	%rd78, %rd2, %rd77;
	ld.local.u32 	%r111, [%rd78];
	add.s32 	%r112, %r111, 1;
	st.local.u32 	[%rd78], %r112;
$L__BB1_27:
	add.s32 	%r182, %r182, 1;
	add.s32 	%r184, %r184, 1;
	setp.eq.s32 	%p31, %r184, %r6;
	@%p31 bra 	$L__BB1_28;
	bra.uni 	$L__BB1_23;
$L__BB1_28:
	ld.local.u32 	%r26, [%rd2];
	setp.ne.s32 	%p32, %r26, 0;
	@%p32 bra 	$L__BB1_30;
	mov.b32 	%r113, 0;
	st.local.u32 	[%rd3], %r113;
	mov.b32 	%r114, 1065353216;
	st.local.u32 	[%rd4], %r114;
$L__BB1_30:
	add.s64 	%rd27, %rd3, 4;
	ld.local.u32 	%r27, [%rd2+4];
	setp.ne.s32 	%p33, %r27, 0;
	ld.local.u32 	%r28, [%rd2+8];
	@%p33 bra 	$L__BB1_39;
	setp.ne.s32 	%p34, %r28, 0;
	mov.b32 	%r186, 2;
	@%p34 bra 	$L__BB1_35;
	ld.local.u32 	%r117, [%rd2+12];
	setp.ne.s32 	%p35, %r117, 0;
	mov.b32 	%r186, 3;
	@%p35 bra 	$L__BB1_35;
	ld.local.u32 	%r119, [%rd2+16];
	setp.ne.s32 	%p36, %r119, 0;
	mov.b32 	%r186, 4;
	@%p36 bra 	$L__BB1_35;
	ld.local.u32 	%r121, [%rd2+20];
	setp.eq.s32 	%p37, %r121, 0;
	mov.b32 	%r186, 5;
	@%p37 bra 	$L__BB1_37;
$L__BB1_35:
	setp.eq.s32 	%p38, %r26, 0;
	@%p38 bra 	$L__BB1_37;
	setp.eq.s32 	%p39, %r26, 0;
	selp.u32 	%r122, 1, 0, %p39;
	add.s32 	%r123, %r186, %r122;
	cvt.rn.f32.u32 	%f68, %r123;
	rcp.rn.f32 	%f102, %f68;
	mov.f32 	%f69, 0f3F800000;
	sub.f32 	%f101, %f69, %f102;
	bra.uni 	$L__BB1_38;
$L__BB1_37:
	setp.eq.s32 	%p40, %r26, 0;
	selp.f32 	%f101, 0f00000000, 0f3F800000, %p40;
	selp.f32 	%f102, 0f3F800000, 0f00000000, %p40;
$L__BB1_38:
	st.local.f32 	[%rd27], %f101;
	st.local.f32 	[%rd4+4], %f102;
$L__BB1_39:
	setp.ne.s32 	%p41, %r28, 0;
	ld.local.u32 	%r30, [%rd2+12];
	@%p41 bra 	$L__BB1_47;
	or.b32  	%r31, %r27, %r26;
	setp.ne.s32 	%p42, %r30, 0;
	mov.b32 	%r187, 3;
	@%p42 bra 	$L__BB1_43;
	ld.local.u32 	%r126, [%rd2+16];
	setp.ne.s32 	%p43, %r126, 0;
	mov.b32 	%r187, 4;
	@%p43 bra 	$L__BB1_43;
	ld.local.u32 	%r128, [%rd2+20];
	setp.eq.s32 	%p44, %r128, 0;
	mov.b32 	%r187, 5;
	@%p44 bra 	$L__BB1_45;
$L__BB1_43:
	setp.eq.s32 	%p45, %r31, 0;
	@%p45 bra 	$L__BB1_45;
	setp.eq.s32 	%p46, %r26, 0;
	selp.s32 	%r129, -1, 0, %p46;
	setp.eq.s32 	%p47, %r27, 0;
	selp.b32 	%r130, %r129, 1, %p47;
	sub.s32 	%r131, 2, %r130;
	cvt.rn.f32.u32 	%f70, %r131;
	sub.s32 	%r132, %r187, %r130;
	cvt.rn.f32.u32 	%f71, %r132;
	div.rn.f32 	%f104, %f70, %f71;
	mov.f32 	%f72, 0f3F800000;
	sub.f32 	%f103, %f72, %f104;
	bra.uni 	$L__BB1_46;
$L__BB1_45:
	setp.eq.s32 	%p48, %r31, 0;
	selp.f32 	%f103, 0f00000000, 0f3F800000, %p48;
	selp.f32 	%f104, 0f3F800000, 0f00000000, %p48;
$L__BB1_46:
	st.local.f32 	[%rd3+8], %f103;
	st.local.f32 	[%rd4+8], %f104;
$L__BB1_47:
	setp.ne.s32 	%p49, %r30, 0;
	ld.local.u32 	%r33, [%rd2+16];
	@%p49 bra 	$L__BB1_54;
	or.b32  	%r134, %r27, %r26;
	or.b32  	%r34, %r28, %r134;
	setp.ne.s32 	%p50, %r33, 0;
	mov.b32 	%r188, 4;
	@%p50 bra 	$L__BB1_50;
	ld.local.u32 	%r136, [%rd2+20];
	setp.eq.s32 	%p51, %r136, 0;
	mov.b32 	%r188, 5;
	@%p51 bra 	$L__BB1_52;
$L__BB1_50:
	setp.eq.s32 	%p52, %r34, 0;
	@%p52 bra 	$L__BB1_52;
	setp.eq.s32 	%p53, %r26, 0;
	selp.s32 	%r137, -1, 0, %p53;
	setp.eq.s32 	%p54, %r27, 0;
	selp.b32 	%r138, %r137, 1, %p54;
	setp.eq.s32 	%p55, %r28, 0;
	selp.b32 	%r139, %r138, 2, %p55;
	sub.s32 	%r140, 3, %r139;
	cvt.rn.f32.u32 	%f73, %r140;
	sub.s32 	%r141, %r188, %r139;
	cvt.rn.f32.u32 	%f74, %r141;
	div.rn.f32 	%f106, %f73, %f74;
	mov.f32 	%f75, 0f3F800000;
	sub.f32 	%f105, %f75, %f106;
	bra.uni 	$L__BB1_53;
$L__BB1_52:
	setp.eq.s32 	%p56, %r34, 0;
	selp.f32 	%f105, 0f00000000, 0f3F800000, %p56;
	selp.f32 	%f106, 0f3F800000, 0f00000000, %p56;
$L__BB1_53:
	st.local.f32 	[%rd3+12], %f105;
	st.local.f32 	[%rd4+12], %f106;
$L__BB1_54:
	setp.ne.s32 	%p57, %r33, 0;
	ld.local.u32 	%r36, [%rd2+20];
	@%p57 bra 	$L__BB1_59;
	or.b32  	%r37, %r30, %r28;
	or.b32  	%r142, %r27, %r26;
	or.b32  	%r38, %r37, %r142;
	setp.eq.s32 	%p58, %r38, 0;
	setp.eq.s32 	%p59, %r36, 0;
	or.pred  	%p60, %p59, %p58;
	@%p60 bra 	$L__BB1_57;
	setp.eq.s32 	%p61, %r26, 0;
	selp.s32 	%r143, -1, 0, %p61;
	setp.eq.s32 	%p62, %r27, 0;
	selp.b32 	%r144, %r143, 1, %p62;
	setp.eq.s32 	%p63, %r30, 0;
	selp.b32 	%r145, 2, 3, %p63;
	setp.eq.s32 	%p64, %r37, 0;
	selp.b32 	%r146, %r144, %r145, %p64;
	sub.s32 	%r147, 4, %r146;
	cvt.rn.f32.u32 	%f76, %r147;
	sub.s32 	%r148, 5, %r146;
	cvt.rn.f32.u32 	%f77, %r148;
	div.rn.f32 	%f108, %f76, %f77;
	mov.f32 	%f78, 0f3F800000;
	sub.f32 	%f107, %f78, %f108;
	bra.uni 	$L__BB1_58;
$L__BB1_57:
	setp.eq.s32 	%p65, %r38, 0;
	selp.f32 	%f107, 0f00000000, 0f3F800000, %p65;
	selp.f32 	%f108, 0f3F800000, 0f00000000, %p65;
$L__BB1_58:
	st.local.f32 	[%rd3+16], %f107;
	st.local.f32 	[%rd4+16], %f108;
$L__BB1_59:
	setp.ne.s32 	%p66, %r36, 0;
	@%p66 bra 	$L__BB1_61;
	or.b32  	%r149, %r27, %r26;
	or.b32  	%r150, %r30, %r149;
	or.b32  	%r151, %r150, %r33;
	or.b32  	%r152, %r151, %r28;
	setp.eq.s32 	%p67, %r152, 0;
	selp.f32 	%f79, 0f3F800000, 0f00000000, %p67;
	selp.f32 	%f80, 0f00000000, 0f3F800000, %p67;
	st.local.f32 	[%rd3+20], %f80;
	st.local.f32 	[%rd4+20], %f79;
$L__BB1_61:
	setp.gt.s32 	%p68, %r52, 0;
	@%p68 bra 	$L__BB1_62;
	bra.uni 	$L__BB1_85;
$L__BB1_62:
	neg.s32 	%r25, %r51;
	mul.wide.s32 	%rd23, %r51, 4;
	cvta.to.global.u64 	%rd24, %rd47;
	mul.lo.s32 	%r154, %r51, %r4;
	mul.lo.s32 	%r155, %r154, 6;
	cvt.s64.s32 	%rd25, %r155;
	cvt.s64.s32 	%rd26, %r5;
	mov.b32 	%r189, 0;
$L__BB1_63:
	mul.wide.u32 	%rd79, %r189, 4;
	add.s64 	%rd80, %rd5, %rd79;
	ld.global.u32 	%r40, [%rd80];
	shl.b32 	%r156, %r40, 1;
	mul.wide.s32 	%rd81, %r156, 4;
	add.s64 	%rd28, %rd6, %rd81;
	ld.global.f32 	%f30, [%rd28];
	cvt.f64.f32 	%fd26, %f30;
	setp.gt.f64 	%p69, %fd26, 0d4415AF1D78B58C40;
	@%p69 bra 	$L__BB1_84;
	ld.global.f32 	%f81, [%rd28+4];
	abs.f32 	%f82, %f30;
	div.rn.f32 	%f83, %f82, %f41;
	cvt.f64.f32 	%fd27, %f83;
	add.f64 	%fd28, %fd27, 0d3FE0000000000000;
	cvt.rzi.s32.f64 	%r41, %fd28;
	abs.f32 	%f84, %f81;
	div.rn.f32 	%f85, %f84, %f41;
	cvt.f64.f32 	%fd29, %f85;
	add.f64 	%fd30, %fd29, 0d3FE0000000000000;
	cvt.rzi.s32.f64 	%r158, %fd30;
	setp.eq.s32 	%p70, %r41, 1;
	setp.eq.s32 	%p71, %r158, 1;
	and.pred  	%p72, %p70, %p71;
	mov.b32 	%r190, 2;
	@%p72 bra 	$L__BB1_66;
	add.s32 	%r159, %r158, %r41;
	setp.gt.s32 	%p73, %r159, 1;
	selp.u32 	%r160, 1, 0, %p73;
	add.s32 	%r161, %r159, %r160;
	min.s32 	%r190, %r161, 5;
$L__BB1_66:
	setp.ge.s32 	%p74, %r2, %r3;
	mul.lo.s32 	%r162, %r40, %r51;
	cvt.s64.s32 	%rd29, %r162;
	@%p74 bra 	$L__BB1_84;
	mul.lo.s32 	%r163, %r190, %r51;
	cvt.s64.s32 	%rd82, %r163;
	add.s64 	%rd83, %rd82, %rd25;
	shl.b64 	%rd84, %rd83, 2;
	add.s64 	%rd30, %rd1, %rd84;
	mul.wide.s32 	%rd85, %r25, 4;
	add.s64 	%rd31, %rd30, %rd85;
	add.s32 	%r164, %r190, -1;
	mul.wide.u32 	%rd86, %r164, 4;
	add.s64 	%rd32, %rd2, %rd86;
	add.s64 	%rd33, %rd31, %rd85;
	add.s32 	%r165, %r190, -2;
	mul.wide.u32 	%rd87, %r165, 4;
	add.s64 	%rd34, %rd2, %rd87;
	add.s32 	%r166, %r190, -5;
	mul.wide.u32 	%rd88, %r166, 4;
	add.s64 	%rd35, %rd4, %rd88;
	add.s64 	%rd36, %rd30, %rd23;
	add.s64 	%rd37, %rd29, %rd26;
	mov.u32 	%r191, %r2;
$L__BB1_68:
	setp.lt.s32 	%p75, %r190, 1;
	cvt.s64.s32 	%rd38, %r191;
	mul.wide.s32 	%rd89, %r191, 4;
	add.s64 	%rd90, %rd30, %rd89;
	ld.global.f32 	%f109, [%rd90];
	@%p75 bra 	$L__BB1_79;
	ld.local.u32 	%r167, [%rd32];
	setp.ne.s32 	%p76, %r167, 0;
	@%p76 bra 	$L__BB1_79;
	setp.eq.s32 	%p77, %r190, 1;
	shl.b64 	%rd91, %rd38, 2;
	add.s64 	%rd92, %rd31, %rd91;
	ld.global.f32 	%f86, [%rd92];
	add.s32 	%r168, %r190, -1;
	mul.wide.u32 	%rd93, %r168, 4;
	add.s64 	%rd94, %rd4, %rd93;
	ld.local.f32 	%f87, [%rd94];
	fma.rn.f32 	%f109, %f86, %f87, %f109;
	@%p77 bra 	$L__BB1_79;
	ld.local.u32 	%r169, [%rd34];
	setp.ne.s32 	%p78, %r169, 0;
	@%p78 bra 	$L__BB1_79;
	setp.lt.s32 	%p79, %r190, 3;
	shl.b64 	%rd95, %rd38, 2;
	add.s64 	%rd96, %rd33, %rd95;
	ld.global.f32 	%f88, [%rd96];
	add.s32 	%r170, %r190, -2;
	mul.wide.u32 	%rd97, %r170, 4;
	add.s64 	%rd98, %rd4, %rd97;
	ld.local.f32 	%f89, [%rd98];
	fma.rn.f32 	%f109, %f88, %f89, %f109;
	@%p79 bra 	$L__BB1_79;
	add.s32 	%r171, %r190, -3;
	mul.wide.u32 	%rd99, %r171, 4;
	add.s64 	%rd100, %rd2, %rd99;
	ld.local.u32 	%r172, [%rd100];
	setp.ne.s32 	%p80, %r172, 0;
	@%p80 bra 	$L__BB1_79;
	setp.eq.s32 	%p81, %r190, 3;
	mul.wide.s32 	%rd101, %r25, 4;
	add.s64 	%rd102, %rd33, %rd101;
	shl.b64 	%rd103, %rd38, 2;
	add.s64 	%rd39, %rd102, %rd103;
	ld.global.f32 	%f90, [%rd39];
	add.s32 	%r173, %r190, -3;
	mul.wide.u32 	%rd104, %r173, 4;
	add.s64 	%rd105, %rd4, %rd104;
	ld.local.f32 	%f91, [%rd105];
	fma.rn.f32 	%f109, %f90, %f91, %f109;
	@%p81 bra 	$L__BB1_79;
	add.s32 	%r174, %r190, -4;
	mul.wide.u32 	%rd106, %r174, 4;
	add.s64 	%rd107, %rd2, %rd106;
	ld.local.u32 	%r175, [%rd107];
	setp.ne.s32 	%p82, %r175, 0;
	@%p82 bra 	$L__BB1_79;
	setp.lt.s32 	%p83, %r190, 5;
	mul.wide.s32 	%rd108, %r25, 4;
	add.s64 	%rd40, %rd39, %rd108;
	ld.global.f32 	%f92, [%rd40];
	add.s32 	%r176, %r190, -4;
	mul.wide.u32 	%rd109, %r176, 4;
	add.s64 	%rd110, %rd4, %rd109;
	ld.local.f32 	%f93, [%rd110];
	fma.rn.f32 	%f109, %f92, %f93, %f109;
	@%p83 bra 	$L__BB1_79;
	add.s32 	%r177, %r190, -5;
	mul.wide.u32 	%rd111, %r177, 4;
	add.s64 	%rd112, %rd2, %rd111;
	ld.local.u32 	%r178, [%rd112];
	setp.ne.s32 	%p84, %r178, 0;
	@%p84 bra 	$L__BB1_79;
	mul.wide.s32 	%rd113, %r25, 4;
	add.s64 	%rd114, %rd40, %rd113;
	ld.global.f32 	%f94, [%rd114];
	ld.local.f32 	%f95, [%rd35];
	fma.rn.f32 	%f109, %f94, %f95, %f109;
$L__BB1_79:
	setp.gt.s32 	%p85, %r190, 4;
	@%p85 bra 	$L__BB1_83;
	shl.b64 	%rd115, %rd38, 2;
	add.s64 	%rd128, %rd36, %rd115;
	mov.u32 	%r192, %r190;
$L__BB1_81:
	mul.wide.s32 	%rd43, %r192, 4;
	add.s64 	%rd116, %rd2, %rd43;
	ld.local.u32 	%r179, [%rd116+4];
	setp.ne.s32 	%p86, %r179, 0;
	@%p86 bra 	$L__BB1_83;
	add.s32 	%r192, %r192, 1;
	ld.global.f32 	%f96, [%rd128];
	add.s64 	%rd117, %rd27, %rd43;
	ld.local.f32 	%f97, [%rd117];
	fma.rn.f32 	%f109, %f96, %f97, %f109;
	add.s64 	%rd128, %rd128, %rd23;
	setp.ne.s32 	%p87, %r192, 5;
	@%p87 bra 	$L__BB1_81;
$L__BB1_83:
	cvt.u32.u64 	%r180, %rd38;
	add.s64 	%rd118, %rd37, %rd38;
	shl.b64 	%rd119, %rd118, 2;
	add.s64 	%rd120, %rd24, %rd119;
	mul.wide.s32 	%rd121, %r190, 4;
	add.s64 	%rd122, %rd2, %rd121;
	ld.local.u32 	%r181, [%rd122];
	cvt.rn.f32.s32 	%f98, %r181;
	div.rn.f32 	%f99, %f109, %f98;
	atom.global.add.f32 	%f100, [%rd120], %f99;
	add.s32 	%r191, %r180, 1;
	setp.ne.s32 	%p88, %r191, %r3;
	@%p88 bra 	$L__BB1_68;
$L__BB1_84:
	add.s32 	%r189, %r189, 1;
	setp.ne.s32 	%p89, %r189, %r52;
	@%p89 bra 	$L__BB1_63;
$L__BB1_85:
	ret;

}


// ===== COMPILED SASS (sm_100) =====

	.target	sm_100

	.elftype	@"ET_EXEC"


//--------------------- .note.nv.tkinfo           --------------------------
	.section	.note.nv.tkinfo,"",@"SHT_NOTE"
	.sectionflags	@"SHF_NOTE_NV_TKINFO"
	.tkinfo
        /*0018*/ 	.word	0x00000002
        /*0030*/ 	.string	""
        /*0030*/ 	.string	"ptxas"
        /*0030*/ 	.string	"Cuda compilation tools, release 13.0, V13.0.88"
        /*0030*/ 	.string	"Build cuda_13.0.r13.0/compiler.36424714_0"
        /*0030*/ 	.string	"-arch sm_100 -m 64 "



//--------------------- .note.nv.cuinfo           --------------------------
	.section	.note.nv.cuinfo,"",@"SHT_NOTE"
	.sectionflags	@"SHF_NOTE_NV_CUINFO"
        /*0018*/ 	.short	0x0002
        /*001a*/ 	.short	0x0064
        /*001c*/ 	.short	0x0082
	.zero		2


//--------------------- .nv.info                  --------------------------
	.section	.nv.info,"",@"SHT_CUDA_INFO"
	.align	4


	//----- nvinfo : EIATTR_REGCOUNT
	.align		4
        /*0000*/ 	.byte	0x04, 0x2f
        /*0002*/ 	.short	(.L_1 - .L_0)
	.align		4
.L_0:
        /*0004*/ 	.word	index@(_Z11five_kerneliiiiiiPKfS0_PKiPff)
        /*0008*/ 	.word	0x00000020


	//----- nvinfo : EIATTR_FRAME_SIZE
	.align		4
.L_1:
        /*000c*/ 	.byte	0x04, 0x11
        /*000e*/ 	.short	(.L_3 - .L_2)
	.align		4
.L_2:
        /*0010*/ 	.word	index@($__internal_3_$__cuda_sm3x_div_rn_noftz_f32_slowpath)
        /*0014*/ 	.word	0x00000018


	//----- nvinfo : EIATTR_FRAME_SIZE
	.align		4
.L_3:
        /*0018*/ 	.byte	0x04, 0x11
        /*001a*/ 	.short	(.L_5 - .L_4)
	.align		4
.L_4:
        /*001c*/ 	.word	index@($__internal_2_$__cuda_sm20_rcp_rn_f32_slowpath)
        /*0020*/ 	.word	0x00000018


	//----- nvinfo : EIATTR_FRAME_SIZE
	.align		4
.L_5:
        /*0024*/ 	.byte	0x04, 0x11
        /*0026*/ 	.short	(.L_7 - .L_6)
	.align		4
.L_6:
        /*0028*/ 	.word	index@(_Z11five_kerneliiiiiiPKfS0_PKiPff)
        /*002c*/ 	.word	0x00000018


	//----- nvinfo : EIATTR_REGCOUNT
	.align		4
.L_7:
        /*0030*/ 	.byte	0x04, 0x2f
        /*0032*/ 	.short	(.L_9 - .L_8)
	.align		4
.L_8:
        /*0034*/ 	.word	index@(_Z15fivegrad_kerneliiiiiiPKfS0_PKiS0_Pff)
        /*0038*/ 	.word	0x00000023


	//----- nvinfo : EIATTR_FRAME_SIZE
	.align		4
.L_9:
        /*003c*/ 	.byte	0x04, 0x11
        /*003e*/ 	.short	(.L_11 - .L_10)
	.align		4
.L_10:
        /*0040*/ 	.word	index@($__internal_1_$__cuda_sm3x_div_rn_noftz_f32_slowpath)
        /*0044*/ 	.word	0x00000048


	//----- nvinfo : EIATTR_FRAME_SIZE
	.align		4
.L_11:
        /*0048*/ 	.byte	0x04, 0x11
        /*004a*/ 	.short	(.L_13 - .L_12)
	.align		4
.L_12:
        /*004c*/ 	.word	index@($__internal_0_$__cuda_sm20_rcp_rn_f32_slowpath)
        /*0050*/ 	.word	0x00000048


	//----- nvinfo : EIATTR_FRAME_SIZE
	.align		4
.L_13:
        /*0054*/ 	.byte	0x04, 0x11
        /*0056*/ 	.short	(.L_15 - .L_14)
	.align		4
.L_14:
        /*0058*/ 	.word	index@(_Z15fivegrad_kerneliiiiiiPKfS0_PKiS0_Pff)
        /*005c*/ 	.word	0x00000048


	//----- nvinfo : EIATTR_MIN_STACK_SIZE
	.align		4
.L_15:
        /*0060*/ 	.byte	0x04, 0x12
        /*0062*/ 	.short	(.L_17 - .L_16)
	.align		4
.L_16:
        /*0064*/ 	.word	index@(_Z15fivegrad_kerneliiiiiiPKfS0_PKiS0_Pff)
        /*0068*/ 	.word	0x00000048


	//----- nvinfo : EIATTR_MIN_STACK_SIZE
	.align		4
.L_17:
        /*006c*/ 	.byte	0x04, 0x12
        /*006e*/ 	.short	(.L_19 - .L_18)
	.align		4
.L_18:
        /*0070*/ 	.word	index@(_Z11five_kerneliiiiiiPKfS0_PKiPff)
        /*0074*/ 	.word	0x00000018
.L_19:


//--------------------- .nv.compat                --------------------------
	.section	.nv.compat,"",@"SHT_CUDA_COMPAT_INFO"
	.align	4
        /*0000*/ 	.byte	0x02, 0x09, 0x00, 0x00, 0x02, 0x02, 0x01, 0x00, 0x02, 0x05, 0x05, 0x00, 0x03, 0x07, 0x01, 0x01
        /*0010*/ 	.byte	0x02, 0x03, 0x00, 0x00, 0x02, 0x06, 0x01, 0x00, 0x04, 0x0b, 0x08, 0x00, 0x01, 0x00, 0x00, 0x00
        /*0020*/ 	.byte	0x00, 0x00, 0x00, 0x00


//--------------------- .nv.info._Z15fivegrad_kerneliiiiiiPKfS0_PKiS0_Pff --------------------------
	.section	.nv.info._Z15fivegrad_kerneliiiiiiPKfS0_PKiS0_Pff,"",@"SHT_CUDA_INFO"
	.sectionflags	@""
	.align	4


	//----- nvinfo : EIATTR_CUDA_API_VERSION
	.align		4
        /*0000*/ 	.byte	0x04, 0x37
        /*0002*/ 	.short	(.L_21 - .L_20)
.L_20:
        /*0004*/ 	.word	0x00000082


	//----- nvinfo : EIATTR_KPARAM_INFO
	.align		4
.L_21:
        /*0008*/ 	.byte	0x04, 0x17
        /*000a*/ 	.short	(.L_23 - .L_22)
.L_22:
        /*000c*/ 	.word	0x00000000
        /*0010*/ 	.short	0x000b
        /*0012*/ 	.short	0x0040
        /*0014*/ 	.byte	0x00, 0xf0, 0x11, 0x00


	//----- nvinfo : EIATTR_KPARAM_INFO
	.align		4
.L_23:
        /*0018*/ 	.byte	0x04, 0x17
        /*001a*/ 	.short	(.L_25 - .L_24)
.L_24:
        /*001c*/ 	.word	0x00000000
        /*0020*/ 	.short	0x000a
        /*0022*/ 	.short	0x0038
        /*0024*/ 	.byte	0x00, 0xf5, 0x21, 0x00


	//----- nvinfo : EIATTR_KPARAM_INFO
	.align		4
.L_25:
        /*0028*/ 	.byte	0x04, 0x17
        /*002a*/ 	.short	(.L_27 - .L_26)
.L_26:
        /*002c*/ 	.word	0x00000000
        /*0030*/ 	.short	0x0009
        /*0032*/ 	.short	0x0030
        /*0034*/ 	.byte	0x00, 0xf5, 0x21, 0x00


	//----- nvinfo : EIATTR_KPARAM_INFO
	.align		4
.L_27:
        /*0038*/ 	.byte	0x04, 0x17
        /*003a*/ 	.short	(.L_29 - .L_28)
.L_28:
        /*003c*/ 	.word	0x00000000
        /*0040*/ 	.short	0x0008
        /*0042*/ 	.short	0x0028
        /*0044*/ 	.byte	0x00, 0xf5, 0x21, 0x00


	//----- nvinfo : EIATTR_KPARAM_INFO
	.align		4
.L_29:
        /*0048*/ 	.byte	0x04, 0x17
        /*004a*/ 	.short	(.L_31 - .L_30)
.L_30:
        /*004c*/ 	.word	0x00000000
        /*0050*/ 	.short	0x0007
        /*0052*/ 	.short	0x0020
        /*0054*/ 	.byte	0x00, 0xf5, 0x21, 0x00


	//----- nvinfo : EIATTR_KPARAM_INFO
	.align		4
.L_31:
        /*0058*/ 	.byte	0x04, 0x17
        /*005a*/ 	.short	(.L_33 - .L_32)
.L_32:
        /*005c*/ 	.word	0x00000000
        /*0060*/ 	.short	0x0006
        /*0062*/ 	.short	0x0018
        /*0064*/ 	.byte	0x00, 0xf5, 0x21, 0x00


	//----- nvinfo : EIATTR_KPARAM_INFO
	.align		4
.L_33:
        /*0068*/ 	.byte	0x04, 0x17
        /*006a*/ 	.short	(.L_35 - .L_34)
.L_34:
        /*006c*/ 	.word	0x00000000
        /*0070*/ 	.short	0x0005
        /*0072*/ 	.short	0x0014
        /*0074*/ 	.byte	0x00, 0xf0, 0x11, 0x00


	//----- nvinfo : EIATTR_KPARAM_INFO
	.align		4
.L_35:
        /*0078*/ 	.byte	0x04, 0x17
        /*007a*/ 	.short	(.L_37 - .L_36)
.L_36:
        /*007c*/ 	.word	0x00000000
        /*0080*/ 	.short	0x0004
        /*0082*/ 	.short	0x0010
        /*0084*/ 	.byte	0x00, 0xf0, 0x11, 0x00


	//----- nvinfo : EIATTR_KPARAM_INFO
	.align		4
.L_37:
        /*0088*/ 	.byte	0x04, 0x17
        /*008a*/ 	.short	(.L_39 - .L_38)
.L_38:
        /*008c*/ 	.word	0x00000000
        /*0090*/ 	.short	0x0003
        /*0092*/ 	.short	0x000c
        /*0094*/ 	.byte	0x00, 0xf0, 0x11, 0x00


	//----- nvinfo : EIATTR_KPARAM_INFO
	.align		4
.L_39:
        /*0098*/ 	.byte	0x04, 0x17
        /*009a*/ 	.short	(.L_41 - .L_40)
.L_40:
        /*009c*/ 	.word	0x00000000
        /*00a0*/ 	.short	0x0002
        /*00a2*/ 	.short	0x0008
        /*00a4*/ 	.byte	0x00, 0xf0, 0x11, 0x00


	//----- nvinfo : EIATTR_KPARAM_INFO
	.align		4
.L_41:
        /*00a8*/ 	.byte	0x04, 0x17
        /*00aa*/ 	.short	(.L_43 - .L_42)
.L_42:
        /*00ac*/ 	.word	0x00000000
        /*00b0*/ 	.short	0x0001
        /*00b2*/ 	.short	0x0004
        /*00b4*/ 	.byte	0x00, 0xf0, 0x11, 0x00


	//----- nvinfo : EIATTR_KPARAM_INFO
	.align		4
.L_43:
        /*00b8*/ 	.byte	0x04, 0x17
        /*00ba*/ 	.short	(.L_45 - .L_44)
.L_44:
        /*00bc*/ 	.word	0x00000000
        /*00c0*/ 	.short	0x0000
        /*00c2*/ 	.short	0x0000
        /*00c4*/ 	.byte	0x00, 0xf0, 0x11, 0x00


	//----- nvinfo : EIATTR_SPARSE_MMA_MASK
	.align		4
.L_45:
        /*00c8*/ 	.byte	0x03, 0x50
        /*00ca*/ 	.short	0x0000


	//----- nvinfo : EIATTR_MAXREG_COUNT
	.align		4
        /*00cc*/ 	.byte	0x03, 0x1b
        /*00ce*/ 	.short	0x00ff


	//----- nvinfo : EIATTR_MERCURY_ISA_VERSION
	.align		4
        /*00d0*/ 	.byte	0x03, 0x5f
        /*00d2*/ 	.short	0x0101


	//----- nvinfo : EIATTR_VRC_CTA_INIT_COUNT
	.align		4
        /*00d4*/ 	.byte	0x02, 0x4a
	.zero		1
	.zero		1


	//----- nvinfo : EIATTR_EXIT_INSTR_OFFSETS
	.align		4
        /*00d8*/ 	.byte	0x04, 0x1c
        /*00da*/ 	.short	(.L_47 - .L_46)


	//   ....[0]....
.L_46:
        /*00dc*/ 	.word	0x000000a0


	//   ....[1]....
        /*00e0*/ 	.word	0x000023b0


	//   ....[2]....
        /*00e4*/ 	.word	0x000030e0


	//----- nvinfo : EIATTR_CRS_STACK_SIZE
	.align		4
.L_47:
        /*00e8*/ 	.byte	0x04, 0x1e
        /*00ea*/ 	.short	(.L_49 - .L_48)
.L_48:
        /*00ec*/ 	.word	0x00000000


	//----- nvinfo : EIATTR_CBANK_PARAM_SIZE
	.align		4
.L_49:
        /*00f0*/ 	.byte	0x03, 0x19
        /*00f2*/ 	.short	0x0044


	//----- nvinfo : EIATTR_PARAM_CBANK
	.align		4
        /*00f4*/ 	.byte	0x04, 0x0a
        /*00f6*/ 	.short	(.L_51 - .L_50)
	.align		4
.L_50:
        /*00f8*/ 	.word	index@(.nv.constant0._Z15fivegrad_kerneliiiiiiPKfS0_PKiS0_Pff)
        /*00fc*/ 	.short	0x0380
        /*00fe*/ 	.short	0x0044


	//----- nvinfo : EIATTR_SW_WAR
	.align		4
.L_51:
        /*0100*/ 	.byte	0x04, 0x36
        /*0102*/ 	.short	(.L_53 - .L_52)
.L_52:
        /*0104*/ 	.word	0x00000008
.L_53:


//--------------------- .nv.info._Z11five_kerneliiiiiiPKfS0_PKiPff --------------------------
	.section	.nv.info._Z11five_kerneliiiiiiPKfS0_PKiPff,"",@"SHT_CUDA_INFO"
	.sectionflags	@""
	.align	4


	//----- nvinfo : EIATTR_CUDA_API_VERSION
	.align		4
        /*0000*/ 	.byte	0x04, 0x37
        /*0002*/ 	.short	(.L_55 - .L_54)
.L_54:
        /*0004*/ 	.word	0x00000082


	//----- nvinfo : EIATTR_KPARAM_INFO
	.align		4
.L_55:
        /*0008*/ 	.byte	0x04, 0x17
        /*000a*/ 	.short	(.L_57 - .L_56)
.L_56:
        /*000c*/ 	.word	0x00000000
        /*0010*/ 	.short	0x000a
        /*0012*/ 	.short	0x0038
        /*0014*/ 	.byte	0x00, 0xf0, 0x11, 0x00


	//----- nvinfo : EIATTR_KPARAM_INFO
	.align		4
.L_57:
        /*0018*/ 	.byte	0x04, 0x17
        /*001a*/ 	.short	(.L_59 - .L_58)
.L_58:
        /*001c*/ 	.word	0x00000000
        /*0020*/ 	.short	0x0009
        /*0022*/ 	.short	0x0030
        /*0024*/ 	.byte	0x00, 0xf5, 0x21, 0x00


	//----- nvinfo : EIATTR_KPARAM_INFO
	.align		4
.L_59:
        /*0028*/ 	.byte	0x04, 0x17
        /*002a*/ 	.short	(.L_61 - .L_60)
.L_60:
        /*002c*/ 	.word	0x00000000
        /*0030*/ 	.short	0x0008
        /*0032*/ 	.short	0x0028
        /*0034*/ 	.byte	0x00, 0xf5, 0x21, 0x00


	//----- nvinfo : EIATTR_KPARAM_INFO
	.align		4
.L_61:
        /*0038*/ 	.byte	0x04, 0x17
        /*003a*/ 	.short	(.L_63 - .L_62)
.L_62:
        /*003c*/ 	.word	0x00000000
        /*0040*/ 	.short	0x0007
        /*0042*/ 	.short	0x0020
        /*0044*/ 	.byte	0x00, 0xf5, 0x21, 0x00


	//----- nvinfo : EIATTR_KPARAM_INFO
	.align		4
.L_63:
        /*0048*/ 	.byte	0x04, 0x17
        /*004a*/ 	.short	(.L_65 - .L_64)
.L_64:
        /*004c*/ 	.word	0x00000000
        /*0050*/ 	.short	0x0006
        /*0052*/ 	.short	0x0018
        /*0054*/ 	.byte	0x00, 0xf5, 0x21, 0x00


	//----- nvinfo : EIATTR_KPARAM_INFO
	.align		4
.L_65:
        /*0058*/ 	.byte	0x04, 0x17
        /*005a*/ 	.short	(.L_67 - .L_66)
.L_66:
        /*005c*/ 	.word	0x00000000
        /*0060*/ 	.short	0x0005
        /*0062*/ 	.short	0x0014
        /*0064*/ 	.byte	0x00, 0xf0, 0x11, 0x00


	//----- nvinfo : EIATTR_KPARAM_INFO
	.align		4
.L_67:
        /*0068*/ 	.byte	0x04, 0x17
        /*006a*/ 	.short	(.L_69 - .L_68)
.L_68:
        /*006c*/ 	.word	0x00000000
        /*0070*/ 	.short	0x0004
        /*0072*/ 	.short	0x0010
        /*0074*/ 	.byte	0x00, 0xf0, 0x11, 0x00


	//----- nvinfo : EIATTR_KPARAM_INFO
	.align		4
.L_69:
        /*0078*/ 	.byte	0x04, 0x17
        /*007a*/ 	.short	(.L_71 - .L_70)
.L_70:
        /*007c*/ 	.word	0x00000000
        /*0080*/ 	.short	0x0003
        /*0082*/ 	.short	0x000c
        /*0084*/ 	.byte	0x00, 0xf0, 0x11, 0x00


	//----- nvinfo : EIATTR_KPARAM_INFO
	.align		4
.L_71:
        /*0088*/ 	.byte	0x04, 0x17
        /*008a*/ 	.short	(.L_73 - .L_72)
.L_72:
        /*008c*/ 	.word	0x00000000
        /*0090*/ 	.short	0x0002
        /*0092*/ 	.short	0x0008
        /*0094*/ 	.byte	0x00, 0xf0, 0x11, 0x00


	//----- nvinfo : EIATTR_KPARAM_INFO
	.align		4
.L_73:
        /*0098*/ 	.byte	0x04, 0x17
        /*009a*/ 	.short	(.L_75 - .L_74)
.L_74:
        /*009c*/ 	.word	0x00000000
        /*00a0*/ 	.short	0x0001
        /*00a2*/ 	.short	0x0004
        /*00a4*/ 	.byte	0x00, 0xf0, 0x11, 0x00


	//----- nvinfo : EIATTR_KPARAM_INFO
	.align		4
.L_75:
        /*00a8*/ 	.byte	0x04, 0x17
        /*00aa*/ 	.short	(.L_77 - .L_76)
.L_76:
        /*00ac*/ 	.word	0x00000000
        /*00b0*/ 	.short	0x0000
        /*00b2*/ 	.short	0x0000
        /*00b4*/ 	.byte	0x00, 0xf0, 0x11, 0x00


	//----- nvinfo : EIATTR_SPARSE_MMA_MASK
	.align		4
.L_77:
        /*00b8*/ 	.byte	0x03, 0x50
        /*00ba*/ 	.short	0x0000


	//----- nvinfo : EIATTR_MAXREG_COUNT
	.align		4
        /*00bc*/ 	.byte	0x03, 0x1b
        /*00be*/ 	.short	0x00ff


	//----- nvinfo : EIATTR_MERCURY_ISA_VERSION
	.align		4
        /*00c0*/ 	.byte	0x03, 0x5f
        /*00c2*/ 	.short	0x0101


	//----- nvinfo : EIATTR_VRC_CTA_INIT_COUNT
	.align		4
        /*00c4*/ 	.byte	0x02, 0x4a
	.zero		1
	.zero		1


	//----- nvinfo : EIATTR_EXIT_INSTR_OFFSETS
	.align		4
        /*00c8*/ 	.byte	0x04, 0x1c
        /*00ca*/ 	.short	(.L_79 - .L_78)


	//   ....[0]....
.L_78:
        /*00cc*/ 	.word	0x00000080


	//   ....[1]....
        /*00d0*/ 	.word	0x00008a70


	//   ....[2]....
        /*00d4*/ 	.word	0x00008ab0


	//   ....[3]....
        /*00d8*/ 	.word	0x00008ec0


	//   ....[4]....
        /*00dc*/ 	.word	0x00009cc0


	//   ....[5]....
        /*00e0*/ 	.word	0x00009f20


	//----- nvinfo : EIATTR_CRS_STACK_SIZE
	.align		4
.L_79:
        /*00e4*/ 	.byte	0x04, 0x1e
        /*00e6*/ 	.short	(.L_81 - .L_80)
.L_80:
        /*00e8*/ 	.word	0x00000000


	//----- nvinfo : EIATTR_CBANK_PARAM_SIZE
	.align		4
.L_81:
        /*00ec*/ 	.byte	0x03, 0x19
        /*00ee*/ 	.short	0x003c


	//----- nvinfo : EIATTR_PARAM_CBANK
	.align		4
        /*00f0*/ 	.byte	0x04, 0x0a
        /*00f2*/ 	.short	(.L_83 - .L_82)
	.align		4
.L_82:
        /*00f4*/ 	.word	index@(.nv.constant0._Z11five_kerneliiiiiiPKfS0_PKiPff)
        /*00f8*/ 	.short	0x0380
        /*00fa*/ 	.short	0x003c


	//----- nvinfo : EIATTR_SW_WAR
	.align		4
.L_83:
        /*00fc*/ 	.byte	0x04, 0x36
        /*00fe*/ 	.short	(.L_85 - .L_84)
.L_84:
        /*0100*/ 	.word	0x00000008
.L_85:


//--------------------- .nv.callgraph             --------------------------
	.section	.nv.callgraph,"",@"SHT_CUDA_CALLGRAPH"
	.align	4
	.sectionentsize	8
	.align		4
        /*0000*/ 	.word	0x00000000
	.align		4
        /*0004*/ 	.word	0xffffffff
	.align		4
        /*0008*/ 	.word	0x00000000
	.align		4
        /*000c*/ 	.word	0xfffffffe
	.align		4
        /*0010*/ 	.word	0x00000000
	.align		4
        /*0014*/ 	.word	0xfffffffd
	.align		4
        /*0018*/ 	.word	0x00000000
	.align		4
        /*001c*/ 	.word	0xfffffffc


//--------------------- .text._Z15fivegrad_kerneliiiiiiPKfS0_PKiS0_Pff --------------------------
	.section	.text._Z15fivegrad_kerneliiiiiiPKfS0_PKiS0_Pff,"ax",@progbits
	.align	128
        .global         _Z15fivegrad_kerneliiiiiiPKfS0_PKiS0_Pff
        .type           _Z15fivegrad_kerneliiiiiiPKfS0_PKiS0_Pff,@function
        .size           _Z15fivegrad_kerneliiiiiiPKfS0_PKiS0_Pff,(.L_x_240 - _Z15fivegrad_kerneliiiiiiPKfS0_PKiS0_Pff)
        .other          _Z15fivegrad_kerneliiiiiiPKfS0_PKiS0_Pff,@"STO_CUDA_ENTRY STV_DEFAULT"
_Z15fivegrad_kerneliiiiiiPKfS0_PKiS0_Pff:
.text._Z15fivegrad_kerneliiiiiiPKfS0_PKiS0_Pff:
[----:B------:R-:W0:Y:S01]  /*0000*/  LDC R1, c[0x0][0x37c] ;  /* 0x0000df00ff017b82 */ /* 0x000e220000000800 */
[----:B------:R-:W1:Y:S07]  /*0010*/  S2R R0, SR_TID.X ;  /* 0x0000000000007919 */ /* 0x000e6e0000002100 */
[----:B------:R-:W1:Y:S01]  /*0020*/  S2UR UR4, SR_CTAID.X ;  /* 0x00000000000479c3 */ /* 0x000e620000002500 */
[----:B------:R-:W2:Y:S01]  /*0030*/  LDCU UR6, c[0x0][0x390] ;  /* 0x00007200ff0677ac */ /* 0x000ea20008000800 */
[----:B0-----:R-:W-:-:S05]  /*0040*/  VIADD R1, R1, 0xffffffb8 ;  /* 0xffffffb801017836 */ /* 0x001fca0000000000 */
[C---:B------:R-:W-:Y:S01]  /*0050*/  R2UR UR12, R1.reuse ;  /* 0x00000000010c72ca */ /* 0x040fe200000e0000 */
[----:B------:R-:W1:Y:S01]  /*0060*/  LDC R3, c[0x0][0x360] ;  /* 0x0000d800ff037b82 */ /* 0x000e620000000800 */
[----:B------:R-:W-:Y:S01]  /*0070*/  R2UR UR18, R1 ;  /* 0x00000000011272ca */ /* 0x000fe200000e0000 */
[----:B-1----:R-:W-:-:S05]  /*0080*/  IMAD R3, R3, UR4, R0 ;  /* 0x0000000403037c24 */ /* 0x002fca000f8e0200 */
[----:B--2---:R-:W-:-:S13]  /*0090*/  ISETP.GE.AND P0, PT, R3, UR6, PT ;  /* 0x0000000603007c0c */ /* 0x004fda000bf06270 */
[----:B------:R-:W-:Y:S05]  /*00a0*/  @P0 EXIT ;  /* 0x000000000000094d */ /* 0x000fea0003800000 */
[----:B------:R-:W0:Y:S01]  /*00b0*/  S2UR UR7, SR_CTAID.Y ;  /* 0x00000000000779c3 */ /* 0x000e220000002600 */
[----:B------:R-:W1:Y:S01]  /*00c0*/  LDCU.64 UR14, c[0x0][0x388] ;  /* 0x00007100ff0e77ac */ /* 0x000e620008000a00 */
[----:B------:R2:W-:Y:S01]  /*00d0*/  STL.64 [R1], RZ ;  /* 0x000000ff01007387 */ /* 0x0005e20000100a00 */
[----:B------:R-:W-:Y:S01]  /*00e0*/  IMAD.U32 R4, RZ, RZ, UR6 ;  /* 0x00000006ff047e24 */ /* 0x000fe2000f8e00ff */
[----:B------:R-:W3:Y:S02]  /*00f0*/  LDCU UR4, c[0x0][0x384] ;  /* 0x00007080ff0477ac */ /* 0x000ee40008000800 */
[----:B------:R2:W-:Y:S02]  /*0100*/  STL.64 [R1+0x8], RZ ;  /* 0x000008ff01007387 */ /* 0x0005e40000100a00 */
[----:B------:R-:W4:Y:S01]  /*0110*/  S2UR UR5, SR_CTAID.Z ;  /* 0x00000000000579c3 */ /* 0x000f220000002700 */
[----:B------:R-:W5:Y:S01]  /*0120*/  LDCU UR13, c[0x0][0x394] ;  /* 0x00007280ff0d77ac */ /* 0x000f620008000800 */
[----:B------:R2:W-:Y:S01]  /*0130*/  STL.64 [R1+0x10], RZ ;  /* 0x000010ff01007387 */ /* 0x0005e20000100a00 */
[----:B------:R-:W2:Y:S03]  /*0140*/  LDCU.128 UR8, c[0x0][0x3a0] ;  /* 0x00007400ff0877ac */ /* 0x000ea60008000c00 */
[----:B------:R0:W-:Y:S01]  /*0150*/  STL.64 [R1+0x18], RZ ;  /* 0x000018ff01007387 */ /* 0x0001e20000100a00 */
[----:B------:R-:W-:-:S03]  /*0160*/  UIADD3 UR12, UPT, UPT, UR12, 0x30, URZ ;  /* 0x000000300c0c7890 */ /* 0x000fc6000fffe0ff */
[----:B------:R2:W-:Y:S01]  /*0170*/  STL.64 [R1+0x20], RZ ;  /* 0x000020ff01007387 */ /* 0x0005e20000100a00 */
[----:B-1----:R-:W-:Y:S01]  /*0180*/  UISETP.GE.AND UP0, UPT, UR15, 0x1, UPT ;  /* 0x000000010f00788c */ /* 0x002fe2000bf06270 */
[----:B------:R-:W-:Y:S01]  /*0190*/  MOV R5, UR14 ;  /* 0x0000000e00057c02 */ /* 0x000fe20008000f00 */
[----:B------:R-:W1:Y:S01]  /*01a0*/  LDCU.64 UR16, c[0x0][0x358] ;  /* 0x00006b00ff1077ac */ /* 0x000e620008000a00 */
[----:B------:R1:W-:Y:S01]  /*01b0*/  STL.64 [R1+0x28], RZ ;  /* 0x000028ff01007387 */ /* 0x0003e20000100a00 */
[----:B0-----:R-:W-:Y:S01]  /*01c0*/  IMAD R4, R4, UR7, R3 ;  /* 0x0000000704047c24 */ /* 0x001fe2000f8e0203 */
[----:B---3--:R-:W-:Y:S02]  /*01d0*/  UIMAD UR4, UR7, UR4, URZ ;  /* 0x00000004070472a4 */ /* 0x008fe4000f8e02ff */
[----:B------:R0:W-:Y:S01]  /*01e0*/  STL.64 [R1+0x30], RZ ;  /* 0x000030ff01007387 */ /* 0x0001e20000100a00 */
[----:B-----5:R-:W-:Y:S02]  /*01f0*/  IMAD.U32 R0, RZ, RZ, UR13 ;  /* 0x0000000dff007e24 */ /* 0x020fe4000f8e00ff */
[----:B------:R-:W-:Y:S01]  /*0200*/  IMAD R3, R4, UR15, RZ ;  /* 0x0000000f04037c24 */ /* 0x000fe2000f8e02ff */
[----:B------:R0:W-:Y:S01]  /*0210*/  STL.64 [R1+0x38], RZ ;  /* 0x000038ff01007387 */ /* 0x0001e20000100a00 */
[----:B--2---:R-:W-:Y:S01]  /*0220*/  IMAD.U32 R10, RZ, RZ, UR10 ;  /* 0x0000000aff0a7e24 */ /* 0x004fe2000f8e00ff */
[----:B----4-:R-:W-:Y:S01]  /*0230*/  UIMAD UR5, UR5, UR13, URZ ;  /* 0x0000000d050572a4 */ /* 0x010fe2000f8e02ff */
[----:B------:R-:W-:Y:S01]  /*0240*/  IMAD.U32 R11, RZ, RZ, UR11 ;  /* 0x0000000bff0b7e24 */ /* 0x000fe2000f8e00ff */
[----:B------:R0:W-:Y:S01]  /*0250*/  STL.64 [R1+0x40], RZ ;  /* 0x000040ff01007387 */ /* 0x0001e20000100a00 */
[----:B------:R-:W-:Y:S01]  /*0260*/  USHF.L.U32 UR6, UR4, 0x1, URZ ;  /* 0x0000000104067899 */ /* 0x000fe200080006ff */
[----:B------:R-:W-:-:S02]  /*0270*/  IMAD.WIDE R10, R3, 0x4, R10 ;  /* 0x00000004030a7825 */ /* 0x000fc400078e020a */
[----:B------:R-:W-:Y:S01]  /*0280*/  VIADDMNMX R5, R0, UR5, R5, PT ;  /* 0x0000000500057c46 */ /* 0x000fe2000b800105 */
[----:B------:R-:W-:Y:S02]  /*0290*/  UIMAD.WIDE UR6, UR6, 0x4, UR8 ;  /* 0x00000004060678a5 */ /* 0x000fe4000f8e0208 */
[----:B------:R-:W-:Y:S01]  /*02a0*/  UIMAD UR8, UR4, UR14, URZ ;  /* 0x0000000e040872a4 */ /* 0x000fe2000f8e02ff */
[----:B01----:R-:W-:Y:S11]  /*02b0*/  BRA.U !UP0, `(.L_x_0) ;  /* 0x00000015082c7547 */ /* 0x003ff6000b800000 */
[----:B------:R-:W-:Y:S01]  /*02c0*/  UISETP.GE.U32.AND UP0, UPT, UR15, 0x4, UPT ;  /* 0x000000040f00788c */ /* 0x000fe2000bf06070 */
[----:B------:R-:W-:Y:S01]  /*02d0*/  IMAD.MOV.U32 R13, RZ, RZ, RZ ;  /* 0x000000ffff0d7224 */ /* 0x000fe200078e00ff */
[----:B------:R-:W-:-:S07]  /*02e0*/  ULOP3.LUT UR9, UR15, 0x3, URZ, 0xc0, !UPT ;  /* 0x000000030f097892 */ /* 0x000fce000f8ec0ff */
[----:B------:R-:W-:Y:S05]  /*02f0*/  BRA.U !UP0, `(.L_x_1) ;  /* 0x0000001108007547 */ /* 0x000fea000b800000 */
[----:B------:R-:W0:Y:S01]  /*0300*/  LDC R2, c[0x0][0x3c0] ;  /* 0x0000f000ff027b82 */ /* 0x000e220000000800 */
[----:B------:R-:W-:Y:S01]  /*0310*/  ULOP3.LUT UR4, UR15, 0x7ffffffc, URZ, 0xc0, !UPT ;  /* 0x7ffffffc0f047892 */ /* 0x000fe2000f8ec0ff */
[----:B------:R-:W-:-:S05]  /*0320*/  IMAD.MOV.U32 R14, RZ, RZ, RZ ;  /* 0x000000ffff0e7224 */ /* 0x000fca00078e00ff */
[----:B------:R-:W-:-:S07]  /*0330*/  IMAD.U32 R13, RZ, RZ, UR4 ;  /* 0x00000004ff0d7e24 */ /* 0x000fce000f8e00ff */
.L_x_26:
[----:B------:R-:W-:-:S05]  /*0340*/  IMAD.WIDE.U32 R18, R14, 0x4, R10 ;  /* 0x000000040e127825 */ /* 0x000fca00078e000a */
[----:B-12---:R-:W2:Y:S01]  /*0350*/  LDG.E R0, desc[UR16][R18.64] ;  /* 0x0000001012007981 */ /* 0x006ea2000c1e1900 */
[----:B------:R-:W-:Y:S02]  /*0360*/  HFMA2 R9, -RZ, RZ, 0, 2.384185791015625e-07 ;  /* 0x00000004ff097431 */ /* 0x000fe400000001ff */
[----:B--2---:R-:W-:-:S04]  /*0370*/  IMAD.SHL.U32 R0, R0, 0x2, RZ ;  /* 0x0000000200007824 */ /* 0x004fc800078e00ff */
[----:B------:R-:W-:-:S05]  /*0380*/  IMAD.WIDE R8, R0, R9, UR6 ;  /* 0x0000000600087e25 */ /* 0x000fca000f8e0209 */
[----:B------:R-:W2:Y:S01]  /*0390*/  LDG.E R3, desc[UR16][R8.64] ;  /* 0x0000001008037981 */ /* 0x000ea2000c1e1900 */
[----:B------:R-:W-:Y:S01]  /*03a0*/  UMOV UR10, 0x78b58c40 ;  /* 0x78b58c40000a7882 */ /* 0x000fe20000000000 */
[----:B------:R-:W-:Y:S01]  /*03b0*/  UMOV UR11, 0x4415af1d ;  /* 0x4415af1d000b7882 */ /* 0x000fe20000000000 */
[----:B------:R-:W-:Y:S01]  /*03c0*/  BSSY.RECONVERGENT B2, `(.L_x_2) ;  /* 0x0000036000027945 */ /* 0x000fe20003800200 */
[----:B--2---:R-:W1:Y:S02]  /*03d0*/  F2F.F64.F32 R6, R3 ;  /* 0x0000000300067310 */ /* 0x004e640000201800 */
[----:B-1----:R-:W-:-:S14]  /*03e0*/  DSETP.GT.AND P0, PT, R6, UR10, PT ;  /* 0x0000000a06007e2a */ /* 0x002fdc000bf04000 */
[----:B------:R-:W-:Y:S05]  /*03f0*/  @P0 BRA `(.L_x_3) ;  /* 0x0000000000c80947 */ /* 0x000fea0003800000 */
[----:B------:R1:W5:Y:S01]  /*0400*/  LDG.E R17, desc[UR16][R8.64+0x4] ;  /* 0x0000041008117981 */ /* 0x000362000c1e1900 */
[----:B0-----:R-:W0:Y:S01]  /*0410*/  MUFU.RCP R7, R2 ;  /* 0x0000000200077308 */ /* 0x001e220000001000 */
[----:B------:R-:W-:Y:S07]  /*0420*/  BSSY.RECONVERGENT B3, `(.L_x_4) ;  /* 0x000000d000037945 */ /* 0x000fee0003800200 */
[----:B------:R-:W2:Y:S01]  /*0430*/  FCHK P0, |R3|, R2 ;  /* 0x0000000203007302 */ /* 0x000ea20000000200 */
[----:B0-----:R-:W-:-:S04]  /*0440*/  FFMA R0, R7, -R2, 1 ;  /* 0x3f80000007007423 */ /* 0x001fc80000000802 */
[----:B------:R-:W-:-:S04]  /*0450*/  FFMA R0, R7, R0, R7 ;  /* 0x0000000007007223 */ /* 0x000fc80000000007 */
[----:B------:R-:W-:-:S04]  /*0460*/  FFMA R7, |R3|, R0, RZ ;  /* 0x0000000003077223 */ /* 0x000fc800000002ff */
[----:B------:R-:W-:-:S04]  /*0470*/  FFMA R6, R7, -R2, |R3| ;  /* 0x8000000207067223 */ /* 0x000fc80000000403 */
[----:B------:R-:W-:Y:S01]  /*0480*/  FFMA R0, R0, R6, R7 ;  /* 0x0000000600007223 */ /* 0x000fe20000000007 */
[----:B-12---:R-:W-:Y:S06]  /*0490*/  @!P0 BRA `(.L_x_5) ;  /* 0x0000000000148947 */ /* 0x006fec0003800000 */
[----:B------:R-:W0:Y:S01]  /*04a0*/  LDCU UR4, c[0x0][0x3c0] ;  /* 0x00007800ff0477ac */ /* 0x000e220008000800 */
[----:B------:R-:W-:Y:S01]  /*04b0*/  FADD R3, |R3|, -RZ ;  /* 0x800000ff03037221 */ /* 0x000fe20000000200 */
[----:B------:R-:W-:Y:S01]  /*04c0*/  MOV R6, 0x4f0 ;  /* 0x000004f000067802 */ /* 0x000fe20000000f00 */
[----:B0-----:R-:W-:-:S07]  /*04d0*/  IMAD.U32 R0, RZ, RZ, UR4 ;  /* 0x00000004ff007e24 */ /* 0x001fce000f8e00ff */
[----:B-----5:R-:W-:Y:S05]  /*04e0*/  CALL.REL.NOINC `($__internal_1_$__cuda_sm3x_div_rn_noftz_f32_slowpath) ;  /* 0x0000002c00d87944 */ /* 0x020fea0003c00000 */
.L_x_5:
[----:B------:R-:W-:Y:S05]  /*04f0*/  BSYNC.RECONVERGENT B3 ;  /* 0x0000000000037941 */ /* 0x000fea0003800200 */
.L_x_4:
[----:B------:R-:W0:Y:S01]  /*0500*/  MUFU.RCP R3, R2 ;  /* 0x0000000200037308 */ /* 0x000e220000001000 */
[----:B------:R-:W-:Y:S07]  /*0510*/  BSSY.RECONVERGENT B3, `(.L_x_6) ;  /* 0x0000011000037945 */ /* 0x000fee0003800200 */
[----:B------:R-:W1:Y:S08]  /*0520*/  F2F.F64.F32 R6, R0 ;  /* 0x0000000000067310 */ /* 0x000e700000201800 */
[----:B-----5:R-:W2:Y:S01]  /*0530*/  FCHK P0, |R17|, R2 ;  /* 0x0000000211007302 */ /* 0x020ea20000000200 */
[----:B0-----:R-:W-:-:S04]  /*0540*/  FFMA R8, R3, -R2, 1 ;  /* 0x3f80000003087423 */ /* 0x001fc80000000802 */
[----:B------:R-:W-:Y:S01]  /*0550*/  FFMA R9, R3, R8, R3 ;  /* 0x0000000803097223 */ /* 0x000fe20000000003 */
[----:B-1----:R-:W-:-:S03]  /*0560*/  DADD R6, R6, 0.5 ;  /* 0x3fe0000006067429 */ /* 0x002fc60000000000 */
[----:B------:R-:W-:-:S03]  /*0570*/  FFMA R8, |R17|, R9, RZ ;  /* 0x0000000911087223 */ /* 0x000fc600000002ff */
[----:B------:R0:W1:Y:S01]  /*0580*/  F2I.F64.TRUNC R15, R6 ;  /* 0x00000006000f7311 */ /* 0x000062000030d100 */
[----:B------:R-:W-:-:S04]  /*0590*/  FFMA R3, R8, -R2, |R17| ;  /* 0x8000000208037223 */ /* 0x000fc80000000411 */
[----:B------:R-:W-:Y:S01]  /*05a0*/  FFMA R3, R9, R3, R8 ;  /* 0x0000000309037223 */ /* 0x000fe20000000008 */
[----:B--2---:R-:W-:Y:S06]  /*05b0*/  @!P0 BRA `(.L_x_7) ;  /* 0x0000000000188947 */ /* 0x004fec0003800000 */
[----:B------:R-:W2:Y:S01]  /*05c0*/  LDCU UR4, c[0x0][0x3c0] ;  /* 0x00007800ff0477ac */ /* 0x000ea20008000800 */
[----:B------:R-:W-:Y:S01]  /*05d0*/  FADD R3, |R17|, -RZ ;  /* 0x800000ff11037221 */ /* 0x000fe20000000200 */
[----:B0-----:R-:W-:Y:S01]  /*05e0*/  MOV R6, 0x610 ;  /* 0x0000061000067802 */ /* 0x001fe20000000f00 */
[----:B--2---:R-:W-:-:S07]  /*05f0*/  IMAD.U32 R0, RZ, RZ, UR4 ;  /* 0x00000004ff007e24 */ /* 0x004fce000f8e00ff */
[----:B-1----:R-:W-:Y:S05]  /*0600*/  CALL.REL.NOINC `($__internal_1_$__cuda_sm3x_div_rn_noftz_f32_slowpath) ;  /* 0x0000002c00907944 */ /* 0x002fea0003c00000 */
[----:B------:R-:W-:-:S07]  /*0610*/  IMAD.MOV.U32 R3, RZ, RZ, R0 ;  /* 0x000000ffff037224 */ /* 0x000fce00078e0000 */
.L_x_7:
[----:B------:R-:W-:Y:S05]  /*0620*/  BSYNC.RECONVERGENT B3 ;  /* 0x0000000000037941 */ /* 0x000fea0003800200 */
.L_x_6:
[----:B0-----:R-:W0:Y:S01]  /*0630*/  F2F.F64.F32 R6, R3 ;  /* 0x0000000300067310 */ /* 0x001e220000201800 */
[----:B------:R-:W-:Y:S01]  /*0640*/  IMAD.MOV.U32 R0, RZ, RZ, 0x2 ;  /* 0x00000002ff007424 */ /* 0x000fe200078e00ff */
[----:B0-----:R-:W-:-:S10]  /*0650*/  DADD R6, R6, 0.5 ;  /* 0x3fe0000006067429 */ /* 0x001fd40000000000 */
[----:B------:R-:W0:Y:S02]  /*0660*/  F2I.F64.TRUNC R6, R6 ;  /* 0x0000000600067311 */ /* 0x000e24000030d100 */
[----:B0-----:R-:W-:-:S04]  /*0670*/  ISETP.NE.AND P0, PT, R6, 0x1, PT ;  /* 0x000000010600780c */ /* 0x001fc80003f05270 */
[----:B-1----:R-:W-:-:S13]  /*0680*/  ISETP.EQ.AND P0, PT, R15, 0x1, !P0 ;  /* 0x000000010f00780c */ /* 0x002fda0004702270 */
[----:B------:R-:W-:-:S04]  /*0690*/  @!P0 IADD3 R15, PT, PT, R15, R6, RZ ;  /* 0x000000060f0f8210 */ /* 0x000fc80007ffe0ff */
[C---:B------:R-:W-:Y:S01]  /*06a0*/  ISETP.GT.OR P1, PT, R15.reuse, 0x1, P0 ;  /* 0x000000010f00780c */ /* 0x040fe20000724670 */
[----:B------:R-:W-:-:S12]  /*06b0*/  @!P0 VIADD R8, R15, 0x1 ;  /* 0x000000010f088836 */ /* 0x000fd80000000000 */
[----:B------:R-:W-:-:S05]  /*06c0*/  @!P1 IMAD.MOV R8, RZ, RZ, R15 ;  /* 0x000000ffff089224 */ /* 0x000fca00078e020f */
[----:B------:R-:W-:-:S05]  /*06d0*/  @!P0 VIMNMX R0, PT, PT, R8, 0x5, PT ;  /* 0x0000000508008848 */ /* 0x000fca0003fe0100 */
[----:B------:R-:W-:-:S05]  /*06e0*/  IMAD.U32 R3, R0, 0x4, R1 ;  /* 0x0000000400037824 */ /* 0x000fca00078e0001 */
[----:B------:R-:W2:Y:S02]  /*06f0*/  LDL R0, [R3] ;  /* 0x0000000003007983 */ /* 0x000ea40000100800 */
[----:B--2---:R-:W-:-:S05]  /*0700*/  IADD3 R0, PT, PT, R0, 0x1, RZ ;  /* 0x0000000100007810 */ /* 0x004fca0007ffe0ff */
[----:B------:R1:W-:Y:S02]  /*0710*/  STL [R3], R0 ;  /* 0x0000000003007387 */ /* 0x0003e40000100800 */
.L_x_3:
[----:B------:R-:W-:Y:S05]  /*0720*/  BSYNC.RECONVERGENT B2 ;  /* 0x0000000000027941 */ /* 0x000fea0003800200 */
.L_x_2:
[----:B-1----:R-:W2:Y:S01]  /*0730*/  LDG.E R0, desc[UR16][R18.64+0x4] ;  /* 0x0000041012007981 */ /* 0x002ea2000c1e1900 */
[----:B------:R-:W-:Y:S02]  /*0740*/  IMAD.MOV.U32 R9, RZ, RZ, 0x4 ;  /* 0x00000004ff097424 */ /* 0x000fe400078e00ff */
        /* <DEDUP_REMOVED lines=15> */
[----:B------:R-:W-:-:S04]  /*0840*/  FFMA R3, R0, |R12|, RZ ;  /* 0x4000000c00037223 */ /* 0x000fc800000000ff */
        /* <DEDUP_REMOVED lines=8> */
.L_x_11:
[----:B------:R-:W-:Y:S05]  /*08d0*/  BSYNC.RECONVERGENT B3 ;  /* 0x0000000000037941 */ /* 0x000fea0003800200 */
.L_x_10:
[----:B------:R-:W0:Y:S01]  /*08e0*/  MUFU.RCP R3, R2 ;  /* 0x0000000200037308 */ /* 0x000e220000001000 */
[----:B------:R-:W-:Y:S07]  /*08f0*/  BSSY.RECONVERGENT B3, `(.L_x_12) ;  /* 0x0000011000037945 */ /* 0x000fee0003800200 */
[----:B------:R1:W2:Y:S08]  /*0900*/  F2F.F64.F32 R6, R0 ;  /* 0x0000000000067310 */ /* 0x0002b00000201800 */
[----:B-----5:R-:W3:Y:S01]  /*0910*/  FCHK P0, |R17|, R2 ;  /* 0x0000000211007302 */ /* 0x020ee20000000200 */
[----:B0-----:R-:W-:-:S04]  /*0920*/  FFMA R8, R3, -R2, 1 ;  /* 0x3f80000003087423 */ /* 0x001fc80000000802 */
[----:B-1----:R-:W-:Y:S01]  /*0930*/  FFMA R0, R3, R8, R3 ;  /* 0x0000000803007223 */ /* 0x002fe20000000003 */
[----:B--2---:R-:W-:-:S03]  /*0940*/  DADD R6, R6, 0.5 ;  /* 0x3fe0000006067429 */ /* 0x004fc60000000000 */
[----:B------:R-:W-:-:S03]  /*0950*/  FFMA R8, R0, |R17|, RZ ;  /* 0x4000001100087223 */ /* 0x000fc600000000ff */
[----:B------:R0:W1:Y:S01]  /*0960*/  F2I.F64.TRUNC R15, R6 ;  /* 0x00000006000f7311 */ /* 0x000062000030d100 */
[----:B------:R-:W-:-:S04]  /*0970*/  FFMA R3, R8, -R2, |R17| ;  /* 0x8000000208037223 */ /* 0x000fc80000000411 */
[----:B------:R-:W-:Y:S01]  /*0980*/  FFMA R3, R0, R3, R8 ;  /* 0x0000000300037223 */ /* 0x000fe20000000008 */
[----:B---3--:R-:W-:Y:S06]  /*0990*/  @!P0 BRA `(.L_x_13) ;  /* 0x0000000000188947 */ /* 0x008fec0003800000 */
[----:B------:R-:W2:Y:S01]  /*09a0*/  LDCU UR4, c[0x0][0x3c0] ;  /* 0x00007800ff0477ac */ /* 0x000ea20008000800 */
[----:B------:R-:W-:Y:S01]  /*09b0*/  FADD R3, |R17|, -RZ ;  /* 0x800000ff11037221 */ /* 0x000fe20000000200 */
[----:B0-----:R-:W-:Y:S01]  /*09c0*/  MOV R6, 0x9f0 ;  /* 0x000009f000067802 */ /* 0x001fe20000000f00 */
[----:B--2---:R-:W-:-:S07]  /*09d0*/  IMAD.U32 R0, RZ, RZ, UR4 ;  /* 0x00000004ff007e24 */ /* 0x004fce000f8e00ff */
[----:B-1----:R-:W-:Y:S05]  /*09e0*/  CALL.REL.NOINC `($__internal_1_$__cuda_sm3x_div_rn_noftz_f32_slowpath) ;  /* 0x0000002800987944 */ /* 0x002fea0003c00000 */
[----:B------:R-:W-:-:S07]  /*09f0*/  MOV R3, R0 ;  /* 0x0000000000037202 */ /* 0x000fce0000000f00 */
.L_x_13:
[----:B------:R-:W-:Y:S05]  /*0a00*/  BSYNC.RECONVERGENT B3 ;  /* 0x0000000000037941 */ /* 0x000fea0003800200 */
.L_x_12:
[----:B0-----:R-:W0:Y:S01]  /*0a10*/  F2F.F64.F32 R6, R3 ;  /* 0x0000000300067310 */ /* 0x001e220000201800 */
[----:B------:R-:W-:Y:S01]  /*0a20*/  IMAD.MOV.U32 R0, RZ, RZ, 0x2 ;  /* 0x00000002ff007424 */ /* 0x000fe200078e00ff */
[----:B0-----:R-:W-:-:S10]  /*0a30*/  DADD R6, R6, 0.5 ;  /* 0x3fe0000006067429 */ /* 0x001fd40000000000 */
[----:B------:R-:W0:Y:S02]  /*0a40*/  F2I.F64.TRUNC R6, R6 ;  /* 0x0000000600067311 */ /* 0x000e24000030d100 */
[----:B0-----:R-:W-:-:S04]  /*0a50*/  ISETP.NE.AND P0, PT, R6, 0x1, PT ;  /* 0x000000010600780c */ /* 0x001fc80003f05270 */
[----:B-1----:R-:W-:-:S13]  /*0a60*/  ISETP.EQ.AND P0, PT, R15, 0x1, !P0 ;  /* 0x000000010f00780c */ /* 0x002fda0004702270 */
[----:B------:R-:W-:-:S04]  /*0a70*/  @!P0 IMAD.IADD R15, R15, 0x1, R6 ;  /* 0x000000010f0f8824 */ /* 0x000fc800078e0206 */
[C---:B------:R-:W-:Y:S01]  /*0a80*/  @!P0 VIADD R8, R15.reuse, 0x1 ;  /* 0x000000010f088836 */ /* 0x040fe20000000000 */
[----:B------:R-:W-:-:S13]  /*0a90*/  ISETP.GT.OR P1, PT, R15, 0x1, P0 ;  /* 0x000000010f00780c */ /* 0x000fda0000724670 */
[----:B------:R-:W-:-:S05]  /*0aa0*/  @!P1 IMAD.MOV R8, RZ, RZ, R15 ;  /* 0x000000ffff089224 */ /* 0x000fca00078e020f */
[----:B------:R-:W-:-:S04]  /*0ab0*/  @!P0 VIMNMX R0, PT, PT, R8, 0x5, PT ;  /* 0x0000000508008848 */ /* 0x000fc80003fe0100 */
[----:B------:R-:W-:-:S05]  /*0ac0*/  LEA R3, R0, R1, 0x2 ;  /* 0x0000000100037211 */ /* 0x000fca00078e10ff */
[----:B------:R-:W2:Y:S02]  /*0ad0*/  LDL R0, [R3] ;  /* 0x0000000003007983 */ /* 0x000ea40000100800 */
[----:B--2---:R-:W-:-:S05]  /*0ae0*/  VIADD R0, R0, 0x1 ;  /* 0x0000000100007836 */ /* 0x004fca0000000000 */
[----:B------:R1:W-:Y:S02]  /*0af0*/  STL [R3], R0 ;  /* 0x0000000003007387 */ /* 0x0003e40000100800 */
.L_x_9:
[----:B------:R-:W-:Y:S05]  /*0b00*/  BSYNC.RECONVERGENT B2 ;  /* 0x0000000000027941 */ /* 0x000fea0003800200 */
.L_x_8:
        /* <DEDUP_REMOVED lines=26> */
.L_x_17:
[----:B------:R-:W-:Y:S05]  /*0cb0*/  BSYNC.RECONVERGENT B3 ;  /* 0x0000000000037941 */ /* 0x000fea0003800200 */
.L_x_16:
        /* <DEDUP_REMOVED lines=14> */
[----:B0-----:R-:W-:Y:S02]  /*0da0*/  MOV R6, 0xdd0 ;  /* 0x00000dd000067802 */ /* 0x001fe40000000f00 */
[----:B--2---:R-:W-:-:S07]  /*0db0*/  MOV R0, UR4 ;  /* 0x0000000400007c02 */ /* 0x004fce0008000f00 */
[----:B-1----:R-:W-:Y:S05]  /*0dc0*/  CALL.REL.NOINC `($__internal_1_$__cuda_sm3x_div_rn_noftz_f32_slowpath) ;  /* 0x0000002400a07944 */ /* 0x002fea0003c00000 */
[----:B------:R-:W-:-:S07]  /*0dd0*/  IMAD.MOV.U32 R3, RZ, RZ, R0 ;  /* 0x000000ffff037224 */ /* 0x000fce00078e0000 */
.L_x_19:
[----:B------:R-:W-:Y:S05]  /*0de0*/  BSYNC.RECONVERGENT B3 ;  /* 0x0000000000037941 */ /* 0x000fea0003800200 */
.L_x_18:
[----:B0-----:R-:W0:Y:S01]  /*0df0*/  F2F.F64.F32 R6, R3 ;  /* 0x0000000300067310 */ /* 0x001e220000201800 */
[----:B------:R-:W-:Y:S01]  /*0e00*/  MOV R0, 0x2 ;  /* 0x0000000200007802 */ /* 0x000fe20000000f00 */
        /* <DEDUP_REMOVED lines=8> */
[----:B------:R-:W-:-:S05]  /*0e90*/  @!P0 VIMNMX R0, PT, PT, R8, 0x5, PT ;  /* 0x0000000508008848 */ /* 0x000fca0003fe0100 */
[----:B------:R-:W-:-:S05]  /*0ea0*/  IMAD.U32 R3, R0, 0x4, R1 ;  /* 0x0000000400037824 */ /* 0x000fca00078e0001 */
[----:B------:R-:W2:Y:S02]  /*0eb0*/  LDL R0, [R3] ;  /* 0x0000000003007983 */ /* 0x000ea40000100800 */
[----:B--2---:R-:W-:-:S05]  /*0ec0*/  VIADD R0, R0, 0x1 ;  /* 0x0000000100007836 */ /* 0x004fca0000000000 */
[----:B------:R1:W-:Y:S02]  /*0ed0*/  STL [R3], R0 ;  /* 0x0000000003007387 */ /* 0x0003e40000100800 */
.L_x_15:
[----:B------:R-:W-:Y:S05]  /*0ee0*/  BSYNC.RECONVERGENT B2 ;  /* 0x0000000000027941 */ /* 0x000fea0003800200 */
.L_x_14:
[----:B------:R-:W2:Y:S01]  /*0ef0*/  LDG.E R18, desc[UR16][R18.64+0xc] ;  /* 0x00000c1012127981 */ /* 0x000ea2000c1e1900 */
[----:B------:R-:W-:Y:S02]  /*0f00*/  IMAD.MOV.U32 R9, RZ, RZ, 0x4 ;  /* 0x00000004ff097424 */ /* 0x000fe400078e00ff */
[----:B--2---:R-:W-:-:S04]  /*0f10*/  IMAD.SHL.U32 R8, R18, 0x2, RZ ;  /* 0x0000000212087824 */ /* 0x004fc800078e00ff */
[----:B------:R-:W-:-:S05]  /*0f20*/  IMAD.WIDE R8, R8, R9, UR6 ;  /* 0x0000000608087e25 */ /* 0x000fca000f8e0209 */
[----:B------:R-:W2:Y:S01]  /*0f30*/  LDG.E R12, desc[UR16][R8.64] ;  /* 0x00000010080c7981 */ /* 0x000ea2000c1e1900 */
[----:B------:R-:W-:Y:S01]  /*0f40*/  UMOV UR10, 0x78b58c40 ;  /* 0x78b58c40000a7882 */ /* 0x000fe20000000000 */
[----:B------:R-:W-:Y:S01]  /*0f50*/  UMOV UR11, 0x4415af1d ;  /* 0x4415af1d000b7882 */ /* 0x000fe20000000000 */
[----:B------:R-:W-:Y:S01]  /*0f60*/  BSSY.RECONVERGENT B2, `(.L_x_20) ;  /* 0x0000036000027945 */ /* 0x000fe20003800200 */
[----:B--2---:R-:W2:Y:S02]  /*0f70*/  F2F.F64.F32 R6, R12 ;  /* 0x0000000c00067310 */ /* 0x004ea40000201800 */
[----:B--2---:R-:W-:-:S14]  /*0f80*/  DSETP.GT.AND P0, PT, R6, UR10, PT ;  /* 0x0000000a06007e2a */ /* 0x004fdc000bf04000 */
[----:B------:R-:W-:Y:S05]  /*0f90*/  @P0 BRA `(.L_x_21) ;  /* 0x0000000000c80947 */ /* 0x000fea0003800000 */
[----:B------:R2:W5:Y:S01]  /*0fa0*/  LDG.E R17, desc[UR16][R8.64+0x4] ;  /* 0x0000041008117981 */ /* 0x000562000c1e1900 */
[----:B01----:R-:W0:Y:S01]  /*0fb0*/  MUFU.RCP R3, R2 ;  /* 0x0000000200037308 */ /* 0x003e220000001000 */
[----:B------:R-:W-:Y:S07]  /*0fc0*/  BSSY.RECONVERGENT B3, `(.L_x_22) ;  /* 0x000000d000037945 */ /* 0x000fee0003800200 */
[----:B------:R-:W1:Y:S01]  /*0fd0*/  FCHK P0, |R12|, R2 ;  /* 0x000000020c007302 */ /* 0x000e620000000200 */
        /* <DEDUP_REMOVED lines=8> */
[----:B------:R-:W-:Y:S02]  /*1060*/  MOV R6, 0x1090 ;  /* 0x0000109000067802 */ /* 0x000fe40000000f00 */
[----:B0-----:R-:W-:-:S07]  /*1070*/  MOV R0, UR4 ;  /* 0x0000000400007c02 */ /* 0x001fce0008000f00 */
[----:B-----5:R-:W-:Y:S05]  /*1080*/  CALL.REL.NOINC `($__internal_1_$__cuda_sm3x_div_rn_noftz_f32_slowpath) ;  /* 0x0000002000f07944 */ /* 0x020fea0003c00000 */
.L_x_23:
[----:B------:R-:W-:Y:S05]  /*1090*/  BSYNC.RECONVERGENT B3 ;  /* 0x0000000000037941 */ /* 0x000fea0003800200 */
.L_x_22:
        /* <DEDUP_REMOVED lines=17> */
[----:B------:R-:W-:-:S07]  /*11b0*/  IMAD.MOV.U32 R3, RZ, RZ, R0 ;  /* 0x000000ffff037224 */ /* 0x000fce00078e0000 */
.L_x_25:
[----:B------:R-:W-:Y:S05]  /*11c0*/  BSYNC.RECONVERGENT B3 ;  /* 0x0000000000037941 */ /* 0x000fea0003800200 */
.L_x_24:
        /* <DEDUP_REMOVED lines=9> */
[----:B------:R-:W-:-:S04]  /*1260*/  @!P1 IADD3 R8, PT, PT, R15, RZ, RZ ;  /* 0x000000ff0f089210 */ /* 0x000fc80007ffe0ff */
[----:B------:R-:W-:-:S05]  /*1270*/  @!P0 VIMNMX R0, PT, PT, R8, 0x5, PT ;  /* 0x0000000508008848 */ /* 0x000fca0003fe0100 */
[----:B------:R-:W-:-:S05]  /*1280*/  IMAD.U32 R3, R0, 0x4, R1 ;  /* 0x0000000400037824 */ /* 0x000fca00078e0001 */
[----:B------:R-:W2:Y:S02]  /*1290*/  LDL R0, [R3] ;  /* 0x0000000003007983 */ /* 0x000ea40000100800 */
[----:B--2---:R-:W-:-:S05]  /*12a0*/  VIADD R0, R0, 0x1 ;  /* 0x0000000100007836 */ /* 0x004fca0000000000 */
[----:B------:R2:W-:Y:S02]  /*12b0*/  STL [R3], R0 ;  /* 0x0000000003007387 */ /* 0x0005e40000100800 */
.L_x_21:
[----:B------:R-:W-:Y:S05]  /*12c0*/  BSYNC.RECONVERGENT B2 ;  /* 0x0000000000027941 */ /* 0x000fea0003800200 */
.L_x_20:
[----:B------:R-:W-:-:S05]  /*12d0*/  VIADD R14, R14, 0x4 ;  /* 0x000000040e0e7836 */ /* 0x000fca0000000000 */
[----:B------:R-:W-:-:S13]  /*12e0*/  ISETP.NE.AND P0, PT, R14, R13, PT ;  /* 0x0000000d0e00720c */ /* 0x000fda0003f05270 */
[----:B------:R-:W-:Y:S05]  /*12f0*/  @P0 BRA `(.L_x_26) ;  /* 0xfffffff000100947 */ /* 0x000fea000383ffff */
.L_x_1:
[----:B------:R-:W-:-:S09]  /*1300*/  UISETP.NE.AND UP0, UPT, UR9, URZ, UPT ;  /* 0x000000ff0900728c */ /* 0x000fd2000bf05270 */
[----:B------:R-:W-:Y:S05]  /*1310*/  BRA.U !UP0, `(.L_x_0) ;  /* 0x0000000508147547 */ /* 0x000fea000b800000 */
[----:B0-----:R-:W0:Y:S01]  /*1320*/  LDC R2, c[0x0][0x3c0] ;  /* 0x0000f000ff027b82 */ /* 0x001e220000000800 */
[----:B------:R-:W-:-:S05]  /*1330*/  UMOV UR4, URZ ;  /* 0x000000ff00047c82 */ /* 0x000fca0008000000 */
.L_x_33:
[----:B------:R-:W-:-:S06]  /*1340*/  IMAD.WIDE.U32 R6, R13, 0x4, R10 ;  /* 0x000000040d067825 */ /* 0x000fcc00078e000a */
[----:B---3--:R-:W3:Y:S01]  /*1350*/  LDG.E R6, desc[UR16][R6.64] ;  /* 0x0000001006067981 */ /* 0x008ee2000c1e1900 */
[----:B------:R-:W-:Y:S02]  /*1360*/  HFMA2 R15, -RZ, RZ, 0, 2.384185791015625e-07 ;  /* 0x00000004ff0f7431 */ /* 0x000fe400000001ff */
[----:B---3--:R-:W-:-:S04]  /*1370*/  IMAD.SHL.U32 R14, R6, 0x2, RZ ;  /* 0x00000002060e7824 */ /* 0x008fc800078e00ff */
[----:B------:R-:W-:-:S05]  /*1380*/  IMAD.WIDE R14, R14, R15, UR6 ;  /* 0x000000060e0e7e25 */ /* 0x000fca000f8e020f */
[----:B------:R-:W3:Y:S01]  /*1390*/  LDG.E R12, desc[UR16][R14.64] ;  /* 0x000000100e0c7981 */ /* 0x000ee2000c1e1900 */
[----:B------:R-:W-:Y:S01]  /*13a0*/  UMOV UR10, 0x78b58c40 ;  /* 0x78b58c40000a7882 */ /* 0x000fe20000000000 */
[----:B------:R-:W-:Y:S01]  /*13b0*/  UMOV UR11, 0x4415af1d ;  /* 0x4415af1d000b7882 */ /* 0x000fe20000000000 */
[----:B------:R-:W-:Y:S01]  /*13c0*/  BSSY.RECONVERGENT B2, `(.L_x_27) ;  /* 0x0000036000027945 */ /* 0x000fe20003800200 */
[----:B---3--:R-:W3:Y:S02]  /*13d0*/  F2F.F64.F32 R8, R12 ;  /* 0x0000000c00087310 */ /* 0x008ee40000201800 */
[----:B---3--:R-:W-:-:S14]  /*13e0*/  DSETP.GT.AND P0, PT, R8, UR10, PT ;  /* 0x0000000a08007e2a */ /* 0x008fdc000bf04000 */
[----:B------:R-:W-:Y:S05]  /*13f0*/  @P0 BRA `(.L_x_28) ;  /* 0x0000000000c80947 */ /* 0x000fea0003800000 */
[----:B------:R3:W5:Y:S01]  /*1400*/  LDG.E R15, desc[UR16][R14.64+0x4] ;  /* 0x000004100e0f7981 */ /* 0x000762000c1e1900 */
[----:B012---:R-:W0:Y:S01]  /*1410*/  MUFU.RCP R3, R2 ;  /* 0x0000000200037308 */ /* 0x007e220000001000 */
[----:B------:R-:W-:Y:S07]  /*1420*/  BSSY.RECONVERGENT B3, `(.L_x_29) ;  /* 0x000000d000037945 */ /* 0x000fee0003800200 */
[----:B------:R-:W1:Y:S01]  /*1430*/  FCHK P0, |R12|, R2 ;  /* 0x000000020c007302 */ /* 0x000e620000000200 */
[----:B0-----:R-:W-:-:S04]  /*1440*/  FFMA R0, R3, -R2, 1 ;  /* 0x3f80000003007423 */ /* 0x001fc80000000802 */
[----:B------:R-:W-:-:S04]  /*1450*/  FFMA R0, R3, R0, R3 ;  /* 0x0000000003007223 */ /* 0x000fc80000000003 */
[----:B------:R-:W-:-:S04]  /*1460*/  FFMA R3, R0, |R12|, RZ ;  /* 0x4000000c00037223 */ /* 0x000fc800000000ff */
[----:B------:R-:W-:-:S04]  /*1470*/  FFMA R6, R3, -R2, |R12| ;  /* 0x8000000203067223 */ /* 0x000fc8000000040c */
[----:B------:R-:W-:Y:S01]  /*1480*/  FFMA R0, R0, R6, R3 ;  /* 0x0000000600007223 */ /* 0x000fe20000000003 */
[----:B-1-3--:R-:W-:Y:S06]  /*1490*/  @!P0 BRA `(.L_x_30) ;  /* 0x0000000000148947 */ /* 0x00afec0003800000 */
[----:B------:R-:W0:Y:S01]  /*14a0*/  LDCU UR10, c[0x0][0x3c0] ;  /* 0x00007800ff0a77ac */ /* 0x000e220008000800 */
[----:B------:R-:W-:Y:S01]  /*14b0*/  FADD R3, |R12|, -RZ ;  /* 0x800000ff0c037221 */ /* 0x000fe20000000200 */
[----:B------:R-:W-:Y:S01]  /*14c0*/  MOV R6, 0x14f0 ;  /* 0x000014f000067802 */ /* 0x000fe20000000f00 */
[----:B0-----:R-:W-:-:S07]  /*14d0*/  IMAD.U32 R0, RZ, RZ, UR10 ;  /* 0x0000000aff007e24 */ /* 0x001fce000f8e00ff */
[----:B-----5:R-:W-:Y:S05]  /*14e0*/  CALL.REL.NOINC `($__internal_1_$__cuda_sm3x_div_rn_noftz_f32_slowpath) ;  /* 0x0000001c00d87944 */ /* 0x020fea0003c00000 */
.L_x_30:
[----:B------:R-:W-:Y:S05]  /*14f0*/  BSYNC.RECONVERGENT B3 ;  /* 0x0000000000037941 */ /* 0x000fea0003800200 */
.L_x_29:
        /* <DEDUP_REMOVED lines=18> */
.L_x_32:
[----:B------:R-:W-:Y:S05]  /*1620*/  BSYNC.RECONVERGENT B3 ;  /* 0x0000000000037941 */ /* 0x000fea0003800200 */
.L_x_31:
        /* <DEDUP_REMOVED lines=15> */
.L_x_28:
[----:B------:R-:W-:Y:S05]  /*1720*/  BSYNC.RECONVERGENT B2 ;  /* 0x0000000000027941 */ /* 0x000fea0003800200 */
.L_x_27:
[----:B------:R-:W-:Y:S01]  /*1730*/  UIADD3 UR4, UPT, UPT, UR4, 0x1, URZ ;  /* 0x0000000104047890 */ /* 0x000fe2000fffe0ff */
[----:B------:R-:W-:-:S03]  /*1740*/  VIADD R13, R13, 0x1 ;  /* 0x000000010d0d7836 */ /* 0x000fc60000000000 */
[----:B------:R-:W-:-:S09]  /*1750*/  UISETP.NE.AND UP0, UPT, UR4, UR9, UPT ;  /* 0x000000090400728c */ /* 0x000fd2000bf05270 */
[----:B------:R-:W-:Y:S05]  /*1760*/  BRA.U UP0, `(.L_x_33) ;  /* 0xfffffff900f47547 */ /* 0x000fea000b83ffff */
.L_x_0:
[----:B------:R-:W4:Y:S04]  /*1770*/  LDL R16, [R1] ;  /* 0x0000000001107983 */ /* 0x000f280000100800 */
[----:B------:R-:W4:Y:S04]  /*1780*/  LDL R13, [R1+0x4] ;  /* 0x00000400010d7983 */ /* 0x000f280000100800 */
[----:B0123--:R0:W5:Y:S01]  /*1790*/  LDL.64 R2, [R1+0x8] ;  /* 0x0000080001027983 */ /* 0x00f1620000100a00 */
[----:B------:R-:W-:Y:S01]  /*17a0*/  BSSY.RECONVERGENT B0, `(.L_x_34) ;  /* 0x000002d000007945 */ /* 0x000fe20003800200 */
[----:B----4-:R-:W-:-:S13]  /*17b0*/  ISETP.NE.AND P0, PT, R16, RZ, PT ;  /* 0x000000ff1000720c */ /* 0x010fda0003f05270 */
[----:B------:R-:W-:Y:S01]  /*17c0*/  @!P0 IMAD.MOV.U32 R0, RZ, RZ, 0x3f800000 ;  /* 0x3f800000ff008424 */ /* 0x000fe200078e00ff */
[----:B------:R0:W-:Y:S04]  /*17d0*/  @!P0 STL [R1+0x18], RZ ;  /* 0x000018ff01008387 */ /* 0x0001e80000100800 */
[----:B------:R0:W-:Y:S01]  /*17e0*/  @!P0 STL [R1+0x30], R0 ;  /* 0x0000300001008387 */ /* 0x0001e20000100800 */
[----:B------:R-:W-:-:S13]  /*17f0*/  ISETP.NE.AND P0, PT, R13, RZ, PT ;  /* 0x000000ff0d00720c */ /* 0x000fda0003f05270 */
[----:B0-----:R-:W-:Y:S05]  /*1800*/  @P0 BRA `(.L_x_35) ;  /* 0x0000000000980947 */ /* 0x001fea0003800000 */
[----:B-----5:R-:W-:Y:S01]  /*1810*/  ISETP.NE.AND P0, PT, R2, RZ, PT ;  /* 0x000000ff0200720c */ /* 0x020fe20003f05270 */
[----:B------:R-:W-:Y:S01]  /*1820*/  BSSY.RECONVERGENT B1, `(.L_x_36) ;  /* 0x0000022000017945 */ /* 0x000fe20003800200 */
[----:B------:R-:W-:-:S11]  /*1830*/  IMAD.MOV.U32 R0, RZ, RZ, 0x2 ;  /* 0x00000002ff007424 */ /* 0x000fd600078e00ff */
[----:B------:R-:W-:Y:S05]  /*1840*/  @P0 BRA `(.L_x_37) ;  /* 0x0000000000280947 */ /* 0x000fea0003800000 */
[----:B------:R-:W-:Y:S01]  /*1850*/  ISETP.NE.AND P0, PT, R3, RZ, PT ;  /* 0x000000ff0300720c */ /* 0x000fe20003f05270 */
[----:B------:R-:W-:-:S12]  /*1860*/  IMAD.MOV.U32 R0, RZ, RZ, 0x3 ;  /* 0x00000003ff007424 */ /* 0x000fd800078e00ff */
[----:B------:R-:W-:Y:S05]  /*1870*/  @P0 BRA `(.L_x_37) ;  /* 0x00000000001c0947 */ /* 0x000fea0003800000 */
[----:B------:R-:W2:Y:S01]  /*1880*/  LDL.64 R6, [R1+0x10] ;  /* 0x0000100001067983 */ /* 0x000ea20000100a00 */
[----:B------:R-:W-:Y:S02]  /*1890*/  MOV R0, 0x4 ;  /* 0x0000000400007802 */ /* 0x000fe40000000f00 */
[----:B--2---:R-:W-:-:S13]  /*18a0*/  ISETP.NE.AND P0, PT, R6, RZ, PT ;  /* 0x000000ff0600720c */ /* 0x004fda0003f05270 */
[----:B------:R-:W-:Y:S05]  /*18b0*/  @P0 BRA `(.L_x_37) ;  /* 0x00000000000c0947 */ /* 0x000fea0003800000 */
[----:B------:R-:W-:-:S13]  /*18c0*/  ISETP.NE.AND P0, PT, R7, RZ, PT ;  /* 0x000000ff0700720c */ /* 0x000fda0003f05270 */
[----:B------:R-:W-:Y:S05]  /*18d0*/  @!P0 BRA `(.L_x_38) ;  /* 0x00000000004c8947 */ /* 0x000fea0003800000 */
[----:B------:R-:W-:-:S07]  /*18e0*/  IMAD.MOV.U32 R0, RZ, RZ, 0x5 ;  /* 0x00000005ff007424 */ /* 0x000fce00078e00ff */
.L_x_37:
[----:B------:R-:W-:-:S13]  /*18f0*/  ISETP.NE.AND P0, PT, R16, RZ, PT ;  /* 0x000000ff1000720c */ /* 0x000fda0003f05270 */
[----:B------:R-:W-:Y:S05]  /*1900*/  @!P0 BRA `(.L_x_38) ;  /* 0x0000000000408947 */ /* 0x000fea0003800000 */
[----:B------:R-:W-:Y:S01]  /*1910*/  I2FP.F32.U32 R7, R0 ;  /* 0x0000000000077245 */ /* 0x000fe20000201000 */
[----:B------:R-:W-:Y:S04]  /*1920*/  BSSY.RECONVERGENT B2, `(.L_x_39) ;  /* 0x000000c000027945 */ /* 0x000fe80003800200 */
[----:B------:R-:W-:-:S05]  /*1930*/  VIADD R0, R7, 0x1800000 ;  /* 0x0180000007007836 */ /* 0x000fca0000000000 */
[----:B------:R-:W-:-:S04]  /*1940*/  LOP3.LUT R0, R0, 0x7f800000, RZ, 0xc0, !PT ;  /* 0x7f80000000007812 */ /* 0x000fc800078ec0ff */
[----:B------:R-:W-:-:S13]  /*1950*/  ISETP.GT.U32.AND P0, PT, R0, 0x1ffffff, PT ;  /* 0x01ffffff0000780c */ /* 0x000fda0003f04070 */
[----:B------:R-:W-:Y:S05]  /*1960*/  @P0 BRA `(.L_x_40) ;  /* 0x00000000000c0947 */ /* 0x000fea0003800000 */
[----:B------:R-:W-:-:S07]  /*1970*/  MOV R6, 0x1990 ;  /* 0x0000199000067802 */ /* 0x000fce0000000f00 */
[----:B------:R-:W-:Y:S05]  /*1980*/  CALL.REL.NOINC `($__internal_0_$__cuda_sm20_rcp_rn_f32_slowpath) ;  /* 0x0000001400d87944 */ /* 0x000fea0003c00000 */
[----:B------:R-:W-:Y:S05]  /*1990*/  BRA `(.L_x_41) ;  /* 0x0000000000107947 */ /* 0x000fea0003800000 */
.L_x_40:
[----:B------:R-:W0:Y:S02]  /*19a0*/  MUFU.RCP R0, R7 ;  /* 0x0000000700007308 */ /* 0x000e240000001000 */
[----:B0-----:R-:W-:-:S04]  /*19b0*/  FFMA R3, R7, R0, -1 ;  /* 0xbf80000007037423 */ /* 0x001fc80000000000 */
[----:B------:R-:W-:-:S04]  /*19c0*/  FADD.FTZ R3, -R3, -RZ ;  /* 0x800000ff03037221 */ /* 0x000fc80000010100 */
[----:B------:R-:W-:-:S07]  /*19d0*/  FFMA R0, R0, R3, R0 ;  /* 0x0000000300007223 */ /* 0x000fce0000000000 */
.L_x_41:
[----:B------:R-:W-:Y:S05]  /*19e0*/  BSYNC.RECONVERGENT B2 ;  /* 0x0000000000027941 */ /* 0x000fea0003800200 */
.L_x_39:
[----:B------:R-:W-:Y:S01]  /*19f0*/  FADD R6, -R0, 1 ;  /* 0x3f80000000067421 */ /* 0x000fe20000000100 */
[----:B------:R-:W-:Y:S06]  /*1a00*/  BRA `(.L_x_42) ;  /* 0x00000000000c7947 */ /* 0x000fec0003800000 */
.L_x_38:
[----:B------:R-:W-:-:S04]  /*1a10*/  ISETP.NE.AND P0, PT, R16, RZ, PT ;  /* 0x000000ff1000720c */ /* 0x000fc80003f05270 */
[----:B------:R-:W-:Y:S02]  /*1a20*/  FSEL R6, RZ, 1, !P0 ;  /* 0x3f800000ff067808 */ /* 0x000fe40004000000 */
[----:B------:R-:W-:-:S07]  /*1a30*/  FSEL R0, RZ, 1, P0 ;  /* 0x3f800000ff007808 */ /* 0x000fce0000000000 */
.L_x_42:
[----:B------:R-:W-:Y:S05]  /*1a40*/  BSYNC.RECONVERGENT B1 ;  /* 0x0000000000017941 */ /* 0x000fea0003800200 */
.L_x_36:
[----:B------:R0:W-:Y:S04]  /*1a50*/  STL [R1+0x1c], R6 ;  /* 0x00001c0601007387 */ /* 0x0001e80000100800 */
[----:B------:R0:W-:Y:S02]  /*1a60*/  STL [R1+0x34], R0 ;  /* 0x0000340001007387 */ /* 0x0001e40000100800 */
.L_x_35:
[----:B------:R-:W-:Y:S05]  /*1a70*/  BSYNC.RECONVERGENT B0 ;  /* 0x0000000000007941 */ /* 0x000fea0003800200 */
.L_x_34:
[----:B------:R1:W5:Y:S02]  /*1a80*/  LDL R17, [R1+0xc] ;  /* 0x00000c0001117983 */ /* 0x0003640000100800 */
[----:B-----5:R-:W-:Y:S01]  /*1a90*/  ISETP.NE.AND P0, PT, R2, RZ, PT ;  /* 0x000000ff0200720c */ /* 0x020fe20003f05270 */
[----:B------:R-:W-:-:S12]  /*1aa0*/  BSSY.RECONVERGENT B2, `(.L_x_43) ;  /* 0x000002d000027945 */ /* 0x000fd80003800200 */
[----:B-1----:R-:W-:Y:S05]  /*1ab0*/  @P0 BRA `(.L_x_44) ;  /* 0x0000000000ac0947 */ /* 0x002fea0003800000 */
[----:B------:R-:W-:Y:S01]  /*1ac0*/  ISETP.NE.AND P0, PT, R17, RZ, PT ;  /* 0x000000ff1100720c */ /* 0x000fe20003f05270 */
[----:B------:R-:W-:Y:S01]  /*1ad0*/  BSSY.RECONVERGENT B3, `(.L_x_45) ;  /* 0x0000027000037945 */ /* 0x000fe20003800200 */
[----:B------:R-:W-:Y:S01]  /*1ae0*/  LOP3.LUT R3, R13, R16, RZ, 0xfc, !PT ;  /* 0x000000100d037212 */ /* 0x000fe200078efcff */
[----:B0-----:R-:W-:-:S10]  /*1af0*/  IMAD.MOV.U32 R0, RZ, RZ, 0x3 ;  /* 0x00000003ff007424 */ /* 0x001fd400078e00ff */
[----:B------:R-:W-:Y:S05]  /*1b00*/  @P0 BRA `(.L_x_46) ;  /* 0x00000000001c0947 */ /* 0x000fea0003800000 */
[----:B------:R-:W2:Y:S01]  /*1b10*/  LDL.64 R6, [R1+0x10] ;  /* 0x0000100001067983 */ /* 0x000ea20000100a00 */
[----:B------:R-:W-:Y:S01]  /*1b20*/  IMAD.MOV.U32 R0, RZ, RZ, 0x4 ;  /* 0x00000004ff007424 */ /* 0x000fe200078e00ff */
[----:B--2---:R-:W-:-:S13]  /*1b30*/  ISETP.NE.AND P0, PT, R6, RZ, PT ;  /* 0x000000ff0600720c */ /* 0x004fda0003f05270 */
[----:B------:R-:W-:Y:S05]  /*1b40*/  @P0 BRA `(.L_x_46) ;  /* 0x00000000000c0947 */ /* 0x000fea0003800000 */
[----:B------:R-:W-:-:S13]  /*1b50*/  ISETP.NE.AND P0, PT, R7, RZ, PT ;  /* 0x000000ff0700720c */ /* 0x000fda0003f05270 */
[----:B------:R-:W-:Y:S05]  /*1b60*/  @!P0 BRA `(.L_x_47) ;  /* 0x0000000000688947 */ /* 0x000fea0003800000 */
[----:B------:R-:W-:-:S07]  /*1b70*/  HFMA2 R0, -RZ, RZ, 0, 2.98023223876953125e-07 ;  /* 0x00000005ff007431 */ /* 0x000fce00000001ff */
.L_x_46:
[----:B------:R-:W-:-:S13]  /*1b80*/  ISETP.NE.AND P0, PT, R3, RZ, PT ;  /* 0x000000ff0300720c */ /* 0x000fda0003f05270 */
[----:B------:R-:W-:Y:S05]  /*1b90*/  @!P0 BRA `(.L_x_47) ;  /* 0x00000000005c8947 */ /* 0x000fea0003800000 */
[----:B------:R-:W-:Y:S01]  /*1ba0*/  ISETP.NE.AND P1, PT, R16, RZ, PT ;  /* 0x000000ff1000720c */ /* 0x000fe20003f25270 */
[----:B------:R-:W-:Y:S01]  /*1bb0*/  BSSY.RECONVERGENT B4, `(.L_x_48) ;  /* 0x0000013000047945 */ /* 0x000fe20003800200 */
[----:B------:R-:W-:Y:S02]  /*1bc0*/  ISETP.NE.AND P0, PT, R13, RZ, PT ;  /* 0x000000ff0d00720c */ /* 0x000fe40003f05270 */
[----:B------:R-:W-:-:S04]  /*1bd0*/  SEL R3, RZ, 0xffffffff, P1 ;  /* 0xffffffffff037807 */ /* 0x000fc80000800000 */
[----:B------:R-:W-:-:S05]  /*1be0*/  SEL R3, R3, 0x1, !P0 ;  /* 0x0000000103037807 */ /* 0x000fca0004000000 */
[----:B------:R-:W-:Y:S01]  /*1bf0*/  IMAD.IADD R0, R0, 0x1, -R3 ;  /* 0x0000000100007824 */ /* 0x000fe200078e0a03 */
[----:B------:R-:W-:-:S04]  /*1c00*/  IADD3 R3, PT, PT, -R3, 0x2, RZ ;  /* 0x0000000203037810 */ /* 0x000fc80007ffe1ff */
[----:B------:R-:W-:Y:S02]  /*1c10*/  I2FP.F32.U32 R8, R0 ;  /* 0x0000000000087245 */ /* 0x000fe40000201000 */
[----:B------:R-:W-:Y:S02]  /*1c20*/  I2FP.F32.U32 R3, R3 ;  /* 0x0000000300037245 */ /* 0x000fe40000201000 */
[----:B------:R-:W0:Y:S08]  /*1c30*/  MUFU.RCP R0, R8 ;  /* 0x0000000800007308 */ /* 0x000e300000001000 */
[----:B------:R-:W1:Y:S01]  /*1c40*/  FCHK P0, R3, R8 ;  /* 0x0000000803007302 */ /* 0x000e620000000000 */
[----:B0-----:R-:W-:-:S04]  /*1c50*/  FFMA R7, -R8, R0, 1 ;  /* 0x3f80000008077423 */ /* 0x001fc80000000100 */
[----:B------:R-:W-:-:S04]  /*1c60*/  FFMA R0, R0, R7, R0 ;  /* 0x0000000700007223 */ /* 0x000fc80000000000 */
[----:B------:R-:W-:-:S04]  /*1c70*/  FFMA R7, R3, R0, RZ ;  /* 0x0000000003077223 */ /* 0x000fc800000000ff */
[----:B------:R-:W-:-:S04]  /*1c80*/  FFMA R6, -R8, R7, R3 ;  /* 0x0000000708067223 */ /* 0x000fc80000000103 */
[----:B------:R-:W-:Y:S01]  /*1c90*/  FFMA R0, R0, R6, R7 ;  /* 0x0000000600007223 */ /* 0x000fe20000000007 */
[----:B-1----:R-:W-:Y:S06]  /*1ca0*/  @!P0 BRA `(.L_x_49) ;  /* 0x00000000000c8947 */ /* 0x002fec0003800000 */
[----:B------:R-:W-:Y:S01]  /*1cb0*/  IMAD.MOV.U32 R0, RZ, RZ, R8 ;  /* 0x000000ffff007224 */ /* 0x000fe200078e0008 */
[----:B------:R-:W-:-:S07]  /*1cc0*/  MOV R6, 0x1ce0 ;  /* 0x00001ce000067802 */ /* 0x000fce0000000f00 */
[----:B------:R-:W-:Y:S05]  /*1cd0*/  CALL.REL.NOINC `($__internal_1_$__cuda_sm3x_div_rn_noftz_f32_slowpath) ;  /* 0x0000001400dc7944 */ /* 0x000fea0003c00000 */
.L_x_49:
[----:B------:R-:W-:Y:S05]  /*1ce0*/  BSYNC.RECONVERGENT B4 ;  /* 0x0000000000047941 */ /* 0x000fea0003800200 */
.L_x_48:
[----:B------:R-:W-:Y:S01]  /*1cf0*/  FADD R6, -R0, 1 ;  /* 0x3f80000000067421 */ /* 0x000fe20000000100 */
[----:B------:R-:W-:Y:S06]  /*1d00*/  BRA `(.L_x_50) ;  /* 0x00000000000c7947 */ /* 0x000fec0003800000 */
.L_x_47:
[----:B------:R-:W-:-:S04]  /*1d10*/  ISETP.NE.AND P0, PT, R3, RZ, PT ;  /* 0x000000ff0300720c */ /* 0x000fc80003f05270 */
[----:B------:R-:W-:Y:S02]  /*1d20*/  FSEL R6, RZ, 1, !P0 ;  /* 0x3f800000ff067808 */ /* 0x000fe40004000000 */
[----:B------:R-:W-:-:S07]  /*1d30*/  FSEL R0, RZ, 1, P0 ;  /* 0x3f800000ff007808 */ /* 0x000fce0000000000 */
.L_x_50:
[----:B------:R-:W-:Y:S05]  /*1d40*/  BSYNC.RECONVERGENT B3 ;  /* 0x0000000000037941 */ /* 0x000fea0003800200 */
.L_x_45:
[----:B------:R1:W-:Y:S04]  /*1d50*/  STL [R1+0x20], R6 ;  /* 0x0000200601007387 */ /* 0x0003e80000100800 */
[----:B------:R1:W-:Y:S02]  /*1d60*/  STL [R1+0x38], R0 ;  /* 0x0000380001007387 */ /* 0x0003e40000100800 */
.L_x_44:
[----:B------:R-:W-:Y:S05]  /*1d70*/  BSYNC.RECONVERGENT B2 ;  /* 0x0000000000027941 */ /* 0x000fea0003800200 */
.L_x_43:
[----:B------:R2:W5:Y:S01]  /*1d80*/  LDL.64 R14, [R1+0x10] ;  /* 0x00001000010e7983 */ /* 0x0005620000100a00 */
[----:B------:R-:W-:Y:S01]  /*1d90*/  ISETP.NE.AND P0, PT, R17, RZ, PT ;  /* 0x000000ff1100720c */ /* 0x000fe20003f05270 */
[----:B------:R-:W-:-:S12]  /*1da0*/  BSSY.RECONVERGENT B2, `(.L_x_51) ;  /* 0x000002b000027945 */ /* 0x000fd80003800200 */
[----:B--2---:R-:W-:Y:S05]  /*1db0*/  @P0 BRA `(.L_x_52) ;  /* 0x0000000000a40947 */ /* 0x004fea0003800000 */
[----:B-----5:R-:W-:Y:S01]  /*1dc0*/  ISETP.NE.AND P0, PT, R14, RZ, PT ;  /* 0x000000ff0e00720c */ /* 0x020fe20003f05270 */
[----:B------:R-:W-:Y:S01]  /*1dd0*/  BSSY.RECONVERGENT B3, `(.L_x_53) ;  /* 0x0000025000037945 */ /* 0x000fe20003800200 */
[----:B------:R-:W-:Y:S01]  /*1de0*/  LOP3.LUT R3, R2, R13, R16, 0xfe, !PT ;  /* 0x0000000d02037212 */ /* 0x000fe200078efe10 */
[----:B01----:R-:W-:-:S10]  /*1df0*/  IMAD.MOV.U32 R0, RZ, RZ, 0x4 ;  /* 0x00000004ff007424 */ /* 0x003fd400078e00ff */
[----:B------:R-:W-:Y:S05]  /*1e00*/  @P0 BRA `(.L_x_54) ;  /* 0x00000000000c0947 */ /* 0x000fea0003800000 */
[----:B------:R-:W-:-:S13]  /*1e10*/  ISETP.NE.AND P0, PT, R15, RZ, PT ;  /* 0x000000ff0f00720c */ /* 0x000fda0003f05270 */
[----:B------:R-:W-:Y:S05]  /*1e20*/  @!P0 BRA `(.L_x_55) ;  /* 0x0000000000708947 */ /* 0x000fea0003800000 */
[----:B------:R-:W-:-:S07]  /*1e30*/  IMAD.MOV.U32 R0, RZ, RZ, 0x5 ;  /* 0x00000005ff007424 */ /* 0x000fce00078e00ff */
.L_x_54:
[----:B------:R-:W-:-:S13]  /*1e40*/  ISETP.NE.AND P0, PT, R3, RZ, PT ;  /* 0x000000ff0300720c */ /* 0x000fda0003f05270 */
[----:B------:R-:W-:Y:S05]  /*1e50*/  @!P0 BRA `(.L_x_55) ;  /* 0x0000000000648947 */ /* 0x000fea0003800000 */
[----:B------:R-:W-:Y:S01]  /*1e60*/  ISETP.NE.AND P0, PT, R16, RZ, PT ;  /* 0x000000ff1000720c */ /* 0x000fe20003f05270 */
[----:B------:R-:W-:Y:S01]  /*1e70*/  BSSY.RECONVERGENT B4, `(.L_x_56) ;  /* 0x0000015000047945 */ /* 0x000fe20003800200 */
[----:B------:R-:W-:Y:S02]  /*1e80*/  ISETP.NE.AND P1, PT, R13, RZ, PT ;  /* 0x000000ff0d00720c */ /* 0x000fe40003f25270 */
[----:B------:R-:W-:Y:S02]  /*1e90*/  SEL R3, RZ, 0xffffffff, P0 ;  /* 0xffffffffff037807 */ /* 0x000fe40000000000 */
[----:B------:R-:W-:Y:S02]  /*1ea0*/  ISETP.NE.AND P0, PT, R2, RZ, PT ;  /* 0x000000ff0200720c */ /* 0x000fe40003f05270 */
[----:B------:R-:W-:-:S04]  /*1eb0*/  SEL R3, R3, 0x1, !P1 ;  /* 0x0000000103037807 */ /* 0x000fc80004800000 */
[----:B------:R-:W-:-:S04]  /*1ec0*/  SEL R3, R3, 0x2, !P0 ;  /* 0x0000000203037807 */ /* 0x000fc80004000000 */
[C---:B------:R-:W-:Y:S02]  /*1ed0*/  IADD3 R0, PT, PT, -R3.reuse, R0, RZ ;  /* 0x0000000003007210 */ /* 0x040fe40007ffe1ff */
[----:B------:R-:W-:Y:S02]  /*1ee0*/  IADD3 R3, PT, PT, -R3, 0x3, RZ ;  /* 0x0000000303037810 */ /* 0x000fe40007ffe1ff */
        /* <DEDUP_REMOVED lines=13> */
.L_x_57:
[----:B------:R-:W-:Y:S05]  /*1fc0*/  BSYNC.RECONVERGENT B4 ;  /* 0x0000000000047941 */ /* 0x000fea0003800200 */
.L_x_56:
[----:B------:R-:W-:Y:S01]  /*1fd0*/  FADD R6, -R0, 1 ;  /* 0x3f80000000067421 */ /* 0x000fe20000000100 */
[----:B------:R-:W-:Y:S06]  /*1fe0*/  BRA `(.L_x_58) ;  /* 0x00000000000c7947 */ /* 0x000fec0003800000 */
.L_x_55:
[----:B------:R-:W-:-:S04]  /*1ff0*/  ISETP.NE.AND P0, PT, R3, RZ, PT ;  /* 0x000000ff0300720c */ /* 0x000fc80003f05270 */
[----:B------:R-:W-:Y:S02]  /*2000*/  FSEL R6, RZ, 1, !P0 ;  /* 0x3f800000ff067808 */ /* 0x000fe40004000000 */
[----:B------:R-:W-:-:S07]  /*2010*/  FSEL R0, RZ, 1, P0 ;  /* 0x3f800000ff007808 */ /* 0x000fce0000000000 */
.L_x_58:
[----:B------:R-:W-:Y:S05]  /*2020*/  BSYNC.RECONVERGENT B3 ;  /* 0x0000000000037941 */ /* 0x000fea0003800200 */
.L_x_53:
[----:B------:R2:W-:Y:S04]  /*2030*/  STL [R1+0x24], R6 ;  /* 0x0000240601007387 */ /* 0x0005e80000100800 */
[----:B------:R2:W-:Y:S02]  /*2040*/  STL [R1+0x3c], R0 ;  /* 0x00003c0001007387 */ /* 0x0005e40000100800 */
.L_x_52:
[----:B------:R-:W-:Y:S05]  /*2050*/  BSYNC.RECONVERGENT B2 ;  /* 0x0000000000027941 */ /* 0x000fea0003800200 */
.L_x_51:
[----:B-----5:R3:W5:Y:S01]  /*2060*/  LDL R15, [R1+0x14] ;  /* 0x00001400010f7983 */ /* 0x0207620000100800 */
[----:B------:R-:W-:Y:S01]  /*2070*/  ISETP.NE.AND P0, PT, R14, RZ, PT ;  /* 0x000000ff0e00720c */ /* 0x000fe20003f05270 */
[----:B------:R-:W-:-:S12]  /*2080*/  BSSY.RECONVERGENT B2, `(.L_x_59) ;  /* 0x0000029000027945 */ /* 0x000fd80003800200 */
[----:B---3--:R-:W-:Y:S05]  /*2090*/  @P0 BRA `(.L_x_60) ;  /* 0x00000000009c0947 */ /* 0x008fea0003800000 */
[----:B012---:R-:W-:Y:S01]  /*20a0*/  LOP3.LUT R0, R17, R2, RZ, 0xfc, !PT ;  /* 0x0000000211007212 */ /* 0x007fe200078efcff */
[----:B------:R-:W-:Y:S01]  /*20b0*/  BSSY.RECONVERGENT B3, `(.L_x_61) ;  /* 0x0000023000037945 */ /* 0x000fe20003800200 */
[----:B------:R-:W-:-:S04]  /*20c0*/  LOP3.LUT R3, R13, R16, RZ, 0xfc, !PT ;  /* 0x000000100d037212 */ /* 0x000fc800078efcff */
[----:B------:R-:W-:-:S04]  /*20d0*/  LOP3.LUT P0, R3, R0, RZ, R3, 0xfa, !PT ;  /* 0x000000ff00037212 */ /* 0x000fc8000780fa03 */
[----:B-----5:R-:W-:-:S13]  /*20e0*/  ISETP.EQ.OR P0, PT, R15, RZ, !P0 ;  /* 0x000000ff0f00720c */ /* 0x020fda0004702670 */
[----:B------:R-:W-:Y:S05]  /*20f0*/  @P0 BRA `(.L_x_62) ;  /* 0x00000000006c0947 */ /* 0x000fea0003800000 */
[----:B------:R-:W-:Y:S01]  /*2100*/  ISETP.NE.AND P1, PT, R0, RZ, PT ;  /* 0x000000ff0000720c */ /* 0x000fe20003f25270 */
[----:B------:R-:W-:Y:S01]  /*2110*/  IMAD.MOV.U32 R3, RZ, RZ, 0x2 ;  /* 0x00000002ff037424 */ /* 0x000fe200078e00ff */
[----:B------:R-:W-:Y:S01]  /*2120*/  ISETP.NE.AND P0, PT, R16, RZ, PT ;  /* 0x000000ff1000720c */ /* 0x000fe20003f05270 */
[----:B------:R-:W-:Y:S01]  /*2130*/  BSSY.RECONVERGENT B4, `(.L_x_63) ;  /* 0x0000015000047945 */ /* 0x000fe20003800200 */
[----:B------:R-:W-:Y:S02]  /*2140*/  ISETP.NE.AND P2, PT, R13, RZ, PT ;  /* 0x000000ff0d00720c */ /* 0x000fe40003f45270 */
[----:B------:R-:W-:Y:S02]  /*2150*/  SEL R0, RZ, 0xffffffff, P0 ;  /* 0xffffffffff007807 */ /* 0x000fe40000000000 */
[----:B------:R-:W-:Y:S02]  /*2160*/  ISETP.NE.AND P0, PT, R17, RZ, PT ;  /* 0x000000ff1100720c */ /* 0x000fe40003f05270 */
[----:B------:R-:W-:-:S03]  /*2170*/  SEL R0, R0, 0x1, !P2 ;  /* 0x0000000100007807 */ /* 0x000fc60005000000 */
[----:B------:R-:W-:-:S04]  /*2180*/  @P1 SEL R0, R3, 0x3, !P0 ;  /* 0x0000000303001807 */ /* 0x000fc80004000000 */
[----:B------:R-:W-:-:S04]  /*2190*/  IADD3 R3, PT, PT, -R0, 0x5, RZ ;  /* 0x0000000500037810 */ /* 0x000fc80007ffe1ff */
[----:B------:R-:W-:Y:S02]  /*21a0*/  I2FP.F32.U32 R6, R3 ;  /* 0x0000000300067245 */ /* 0x000fe40000201000 */
[----:B------:R-:W-:Y:S02]  /*21b0*/  IADD3 R3, PT, PT, -R0, 0x4, RZ ;  /* 0x0000000400037810 */ /* 0x000fe40007ffe1ff */
[----:B------:R-:W0:Y:S02]  /*21c0*/  MUFU.RCP R7, R6 ;  /* 0x0000000600077308 */ /* 0x000e240000001000 */
[----:B------:R-:W-:-:S06]  /*21d0*/  I2FP.F32.U32 R3, R3 ;  /* 0x0000000300037245 */ /* 0x000fcc0000201000 */
        /* <DEDUP_REMOVED lines=10> */
.L_x_64:
[----:B------:R-:W-:Y:S05]  /*2280*/  BSYNC.RECONVERGENT B4 ;  /* 0x0000000000047941 */ /* 0x000fea0003800200 */
.L_x_63:
[----:B------:R-:W-:Y:S01]  /*2290*/  FADD R6, -R0, 1 ;  /* 0x3f80000000067421 */ /* 0x000fe20000000100 */
[----:B------:R-:W-:Y:S06]  /*22a0*/  BRA `(.L_x_65) ;  /* 0x00000000000c7947 */ /* 0x000fec0003800000 */
.L_x_62:
[----:B------:R-:W-:-:S04]  /*22b0*/  ISETP.NE.AND P0, PT, R3, RZ, PT ;  /* 0x000000ff0300720c */ /* 0x000fc80003f05270 */
[----:B------:R-:W-:Y:S02]  /*22c0*/  FSEL R6, RZ, 1, !P0 ;  /* 0x3f800000ff067808 */ /* 0x000fe40004000000 */
[----:B------:R-:W-:-:S07]  /*22d0*/  FSEL R0, RZ, 1, P0 ;  /* 0x3f800000ff007808 */ /* 0x000fce0000000000 */
.L_x_65:
[----:B------:R-:W-:Y:S05]  /*22e0*/  BSYNC.RECONVERGENT B3 ;  /* 0x0000000000037941 */ /* 0x000fea0003800200 */
.L_x_61:
[----:B------:R3:W-:Y:S04]  /*22f0*/  STL [R1+0x28], R6 ;  /* 0x0000280601007387 */ /* 0x0007e80000100800 */
[----:B------:R3:W-:Y:S02]  /*2300*/  STL [R1+0x40], R0 ;  /* 0x0000400001007387 */ /* 0x0007e40000100800 */
.L_x_60:
[----:B------:R-:W-:Y:S05]  /*2310*/  BSYNC.RECONVERGENT B2 ;  /* 0x0000000000027941 */ /* 0x000fea0003800200 */
.L_x_59:
[----:B------:R-:W4:Y:S01]  /*2320*/  LDCU UR4, c[0x0][0x38c] ;  /* 0x00007180ff0477ac */ /* 0x000f220008000800 */
[----:B-----5:R-:W-:-:S13]  /*2330*/  ISETP.NE.AND P0, PT, R15, RZ, PT ;  /* 0x000000ff0f00720c */ /* 0x020fda0003f05270 */
[----:B------:R-:W-:Y:S02]  /*2340*/  @!P0 LOP3.LUT R13, R17, R13, R16, 0xfe, !PT ;  /* 0x0000000d110d8212 */ /* 0x000fe400078efe10 */
[----:B----4-:R-:W-:Y:S02]  /*2350*/  ISETP.LT.AND P2, PT, RZ, UR4, PT ;  /* 0x00000004ff007c0c */ /* 0x010fe4000bf41270 */
[----:B------:R-:W-:-:S04]  /*2360*/  @!P0 LOP3.LUT P1, RZ, R2, R13, R14, 0xfe, !PT ;  /* 0x0000000d02ff8212 */ /* 0x000fc8000782fe0e */
[----:B------:R-:W-:Y:S02]  /*2370*/  @!P0 FSEL R2, RZ, 1, !P1 ;  /* 0x3f800000ff028808 */ /* 0x000fe40004800000 */
[----:B0123--:R-:W-:-:S03]  /*2380*/  @!P0 FSEL R0, RZ, 1, P1 ;  /* 0x3f800000ff008808 */ /* 0x00ffc60000800000 */
[----:B------:R0:W-:Y:S04]  /*2390*/  @!P0 STL [R1+0x2c], R2 ;  /* 0x00002c0201008387 */ /* 0x0001e80000100800 */
[----:B------:R0:W-:Y:S01]  /*23a0*/  @!P0 STL [R1+0x44], R0 ;  /* 0x0000440001008387 */ /* 0x0001e20000100800 */
[----:B------:R-:W-:Y:S05]  /*23b0*/  @!P2 EXIT ;  /* 0x000000000000a94d */ /* 0x000fea0003800000 */
[----:B------:R-:W1:Y:S01]  /*23c0*/  LDCU UR4, c[0x0][0x388] ;  /* 0x00007100ff0477ac */ /* 0x000e620008000800 */
[----:B------:R-:W-:Y:S01]  /*23d0*/  MOV R29, RZ ;  /* 0x000000ff001d7202 */ /* 0x000fe20000000f00 */
[----:B-1----:R-:W-:-:S04]  /*23e0*/  IMAD R28, R4, UR4, RZ ;  /* 0x00000004041c7c24 */ /* 0x002fc8000f8e02ff */
[----:B------:R-:W-:-:S07]  /*23f0*/  IMAD R28, R28, 0x6, RZ ;  /* 0x000000061c1c7824 */ /* 0x000fce00078e02ff */
.L_x_80:
[----:B0-----:R-:W-:Y:S01]  /*2400*/  IMAD.WIDE.U32 R2, R29, 0x4, R10 ;  /* 0x000000041d027825 */ /* 0x001fe200078e000a */
[----:B------:R-:W0:Y:S05]  /*2410*/  LDCU UR4, c[0x0][0x38c] ;  /* 0x00007180ff0477ac */ /* 0x000e2a0008000800 */
[----:B------:R-:W2:Y:S01]  /*2420*/  LDG.E R2, desc[UR16][R2.64] ;  /* 0x0000001002027981 */ /* 0x000ea2000c1e1900 */
[----:B------:R-:W-:Y:S02]  /*2430*/  IMAD.MOV.U32 R9, RZ, RZ, 0x4 ;  /* 0x00000004ff097424 */ /* 0x000fe400078e00ff */
[----:B--2---:R-:W-:-:S04]  /*2440*/  IMAD.SHL.U32 R8, R2, 0x2, RZ ;  /* 0x0000000202087824 */ /* 0x004fc800078e00ff */
[----:B------:R-:W-:-:S05]  /*2450*/  IMAD.WIDE R8, R8, R9, UR6 ;  /* 0x0000000608087e25 */ /* 0x000fca000f8e0209 */
[----:B------:R-:W2:Y:S01]  /*2460*/  LDG.E R12, desc[UR16][R8.64] ;  /* 0x00000010080c7981 */ /* 0x000ea2000c1e1900 */
[----:B------:R-:W-:Y:S01]  /*2470*/  UMOV UR10, 0x78b58c40 ;  /* 0x78b58c40000a7882 */ /* 0x000fe20000000000 */
[----:B------:R-:W-:Y:S01]  /*2480*/  UMOV UR11, 0x4415af1d ;  /* 0x4415af1d000b7882 */ /* 0x000fe20000000000 */
[----:B------:R-:W-:Y:S01]  /*2490*/  VIADD R29, R29, 0x1 ;  /* 0x000000011d1d7836 */ /* 0x000fe20000000000 */
[----:B------:R-:W-:Y:S04]  /*24a0*/  BSSY B2, `(.L_x_66) ;  /* 0x00000c2000027945 */ /* 0x000fe80003800000 */
[----:B0-----:R-:W-:Y:S01]  /*24b0*/  ISETP.NE.AND P2, PT, R29, UR4, PT ;  /* 0x000000041d007c0c */ /* 0x001fe2000bf45270 */
[----:B--2---:R-:W0:Y:S02]  /*24c0*/  F2F.F64.F32 R6, R12 ;  /* 0x0000000c00067310 */ /* 0x004e240000201800 */
[----:B0-----:R-:W-:-:S14]  /*24d0*/  DSETP.GT.AND P0, PT, R6, UR10, PT ;  /* 0x0000000a06007e2a */ /* 0x001fdc000bf04000 */
[----:B------:R-:W-:Y:S05]  /*24e0*/  @P0 BRA `(.L_x_67) ;  /* 0x0000000800f40947 */ /* 0x000fea0003800000 */
[----:B------:R0:W5:Y:S01]  /*24f0*/  LDG.E R13, desc[UR16][R8.64+0x4] ;  /* 0x00000410080d7981 */ /* 0x000162000c1e1900 */
[----:B------:R-:W1:Y:S01]  /*2500*/  LDC R7, c[0x0][0x3c0] ;  /* 0x0000f000ff077b82 */ /* 0x000e620000000800 */
[----:B------:R-:W-:Y:S01]  /*2510*/  BSSY.RECONVERGENT B3, `(.L_x_68) ;  /* 0x000000e000037945 */ /* 0x000fe20003800200 */
[----:B-1----:R-:W1:Y:S08]  /*2520*/  MUFU.RCP R0, R7 ;  /* 0x0000000700007308 */ /* 0x002e700000001000 */
[----:B------:R-:W2:Y:S01]  /*2530*/  FCHK P0, |R12|, R7 ;  /* 0x000000070c007302 */ /* 0x000ea20000000200 */
[----:B-1----:R-:W-:-:S04]  /*2540*/  FFMA R3, R0, -R7, 1 ;  /* 0x3f80000000037423 */ /* 0x002fc80000000807 */
[----:B------:R-:W-:-:S04]  /*2550*/  FFMA R0, R0, R3, R0 ;  /* 0x0000000300007223 */ /* 0x000fc80000000000 */
[----:B------:R-:W-:-:S04]  /*2560*/  FFMA R3, R0, |R12|, RZ ;  /* 0x4000000c00037223 */ /* 0x000fc800000000ff */
[----:B------:R-:W-:-:S04]  /*2570*/  FFMA R4, R3, -R7, |R12| ;  /* 0x8000000703047223 */ /* 0x000fc8000000040c */
[----:B------:R-:W-:Y:S01]  /*2580*/  FFMA R0, R0, R4, R3 ;  /* 0x0000000400007223 */ /* 0x000fe20000000003 */
[----:B0-2---:R-:W-:Y:S06]  /*2590*/  @!P0 BRA `(.L_x_69) ;  /* 0x0000000000148947 */ /* 0x005fec0003800000 */
[----:B------:R-:W0:Y:S01]  /*25a0*/  LDCU UR4, c[0x0][0x3c0] ;  /* 0x00007800ff0477ac */ /* 0x000e220008000800 */
[----:B------:R-:W-:Y:S01]  /*25b0*/  FADD R3, |R12|, -RZ ;  /* 0x800000ff0c037221 */ /* 0x000fe20000000200 */
[----:B------:R-:W-:Y:S02]  /*25c0*/  MOV R6, 0x25f0 ;  /* 0x000025f000067802 */ /* 0x000fe40000000f00 */
[----:B0-----:R-:W-:-:S07]  /*25d0*/  MOV R0, UR4 ;  /* 0x0000000400007c02 */ /* 0x001fce0008000f00 */
[----:B-----5:R-:W-:Y:S05]  /*25e0*/  CALL.REL.NOINC `($__internal_1_$__cuda_sm3x_div_rn_noftz_f32_slowpath) ;  /* 0x0000000c00987944 */ /* 0x020fea0003c00000 */
.L_x_69:
[----:B------:R-:W-:Y:S05]  /*25f0*/  BSYNC.RECONVERGENT B3 ;  /* 0x0000000000037941 */ /* 0x000fea0003800200 */
.L_x_68:
[----:B------:R-:W0:Y:S01]  /*2600*/  LDC R12, c[0x0][0x3c0] ;  /* 0x0000f000ff0c7b82 */ /* 0x000e220000000800 */
[----:B------:R-:W1:Y:S01]  /*2610*/  F2F.F64.F32 R6, R0 ;  /* 0x0000000000067310 */ /* 0x000e620000201800 */
[----:B------:R-:W-:Y:S01]  /*2620*/  BSSY.RECONVERGENT B3, `(.L_x_70) ;  /* 0x0000010000037945 */ /* 0x000fe20003800200 */
[----:B-1----:R-:W-:-:S06]  /*2630*/  DADD R6, R6, 0.5 ;  /* 0x3fe0000006067429 */ /* 0x002fcc0000000000 */
[----:B0-----:R-:W0:Y:S08]  /*2640*/  MUFU.RCP R3, R12 ;  /* 0x0000000c00037308 */ /* 0x001e300000001000 */
[----:B-----5:R-:W1:Y:S01]  /*2650*/  FCHK P0, |R13|, R12 ;  /* 0x0000000c0d007302 */ /* 0x020e620000000200 */
[----:B0-----:R-:W-:-:S04]  /*2660*/  FFMA R4, R3, -R12, 1 ;  /* 0x3f80000003047423 */ /* 0x001fc8000000080c */
[----:B------:R-:W-:-:S03]  /*2670*/  FFMA R0, R3, R4, R3 ;  /* 0x0000000403007223 */ /* 0x000fc60000000003 */
[----:B------:R0:W2:Y:S01]  /*2680*/  F2I.F64.TRUNC R4, R6 ;  /* 0x0000000600047311 */ /* 0x0000a2000030d100 */
[----:B------:R-:W-:-:S04]  /*2690*/  FFMA R8, R0, |R13|, RZ ;  /* 0x4000000d00087223 */ /* 0x000fc800000000ff */
[----:B------:R-:W-:-:S04]  /*26a0*/  FFMA R3, R8, -R12, |R13| ;  /* 0x8000000c08037223 */ /* 0x000fc8000000040d */
[----:B------:R-:W-:Y:S01]  /*26b0*/  FFMA R0, R0, R3, R8 ;  /* 0x0000000300007223 */ /* 0x000fe20000000008 */
[----:B01----:R-:W-:Y:S06]  /*26c0*/  @!P0 BRA `(.L_x_71) ;  /* 0x0000000000148947 */ /* 0x003fec0003800000 */
[----:B------:R-:W0:Y:S01]  /*26d0*/  LDCU UR4, c[0x0][0x3c0] ;  /* 0x00007800ff0477ac */ /* 0x000e220008000800 */
[----:B------:R-:W-:Y:S01]  /*26e0*/  FADD R3, |R13|, -RZ ;  /* 0x800000ff0d037221 */ /* 0x000fe20000000200 */
[----:B------:R-:W-:Y:S01]  /*26f0*/  MOV R6, 0x2720 ;  /* 0x0000272000067802 */ /* 0x000fe20000000f00 */
[----:B0-----:R-:W-:-:S07]  /*2700*/  IMAD.U32 R0, RZ, RZ, UR4 ;  /* 0x00000004ff007e24 */ /* 0x001fce000f8e00ff */
[----:B--2---:R-:W-:Y:S05]  /*2710*/  CALL.REL.NOINC `($__internal_1_$__cuda_sm3x_div_rn_noftz_f32_slowpath) ;  /* 0x0000000c004c7944 */ /* 0x004fea0003c00000 */
.L_x_71:
[----:B------:R-:W-:Y:S05]  /*2720*/  BSYNC.RECONVERGENT B3 ;  /* 0x0000000000037941 */ /* 0x000fea0003800200 */
.L_x_70:
[----:B------:R-:W0:Y:S01]  /*2730*/  F2F.F64.F32 R6, R0 ;  /* 0x0000000000067310 */ /* 0x000e220000201800 */
[----:B------:R-:W-:Y:S01]  /*2740*/  IMAD.MOV.U32 R27, RZ, RZ, 0x2 ;  /* 0x00000002ff1b7424 */ /* 0x000fe200078e00ff */
[----:B0-----:R-:W-:-:S10]  /*2750*/  DADD R6, R6, 0.5 ;  /* 0x3fe0000006067429 */ /* 0x001fd40000000000 */
[----:B------:R-:W0:Y:S02]  /*2760*/  F2I.F64.TRUNC R7, R6 ;  /* 0x0000000600077311 */ /* 0x000e24000030d100 */
[----:B0-----:R-:W-:-:S04]  /*2770*/  ISETP.NE.AND P0, PT, R7, 0x1, PT ;  /* 0x000000010700780c */ /* 0x001fc80003f05270 */
[----:B--2---:R-:W-:-:S13]  /*2780*/  ISETP.EQ.AND P0, PT, R4, 0x1, !P0 ;  /* 0x000000010400780c */ /* 0x004fda0004702270 */
[----:B------:R-:W-:-:S04]  /*2790*/  @!P0 IMAD.IADD R4, R4, 0x1, R7 ;  /* 0x0000000104048824 */ /* 0x000fc800078e0207 */
[C---:B------:R-:W-:Y:S01]  /*27a0*/  @!P0 VIADD R3, R4.reuse, 0x1 ;  /* 0x0000000104038836 */ /* 0x040fe20000000000 */
[----:B------:R-:W-:-:S13]  /*27b0*/  ISETP.GT.OR P1, PT, R4, 0x1, P0 ;  /* 0x000000010400780c */ /* 0x000fda0000724670 */
[----:B------:R-:W-:Y:S02]  /*27c0*/  @!P1 IADD3 R3, PT, PT, R4, RZ, RZ ;  /* 0x000000ff04039210 */ /* 0x000fe40007ffe0ff */
[----:B------:R-:W-:Y:S02]  /*27d0*/  ISETP.LE.AND P1, PT, R5, UR5, PT ;  /* 0x0000000505007c0c */ /* 0x000fe4000bf23270 */
[----:B------:R-:W-:-:S11]  /*27e0*/  @!P0 VIMNMX R27, PT, PT, R3, 0x5, PT ;  /* 0x00000005031b8848 */ /* 0x000fd60003fe0100 */
[----:B------:R-:W-:Y:S05]  /*27f0*/  @P1 BRA `(.L_x_67) ;  /* 0x0000000800301947 */ /* 0x000fea0003800000 */
[----:B------:R-:W0:Y:S01]  /*2800*/  LDC R19, c[0x0][0x388] ;  /* 0x0000e200ff137b82 */ /* 0x000e220000000800 */
[----:B------:R-:W1:Y:S01]  /*2810*/  LDCU.64 UR10, c[0x0][0x3b0] ;  /* 0x00007600ff0a77ac */ /* 0x000e620008000a00 */
[----:B------:R-:W-:Y:S01]  /*2820*/  IMAD.U32 R9, RZ, RZ, UR8 ;  /* 0x00000008ff097e24 */ /* 0x000fe2000f8e00ff */
[C---:B------:R-:W-:Y:S01]  /*2830*/  IADD3 R13, PT, PT, R27.reuse, -0x1, RZ ;  /* 0xffffffff1b0d7810 */ /* 0x040fe20007ffe0ff */
[----:B------:R-:W-:Y:S02]  /*2840*/  VIADD R4, R27, 0xfffffffe ;  /* 0xfffffffe1b047836 */ /* 0x000fe40000000000 */
[----:B------:R-:W-:Y:S01]  /*2850*/  IMAD.U32 R25, RZ, RZ, UR5 ;  /* 0x00000005ff197e24 */ /* 0x000fe2000f8e00ff */
[----:B------:R-:W-:Y:S02]  /*2860*/  LEA R13, R13, UR18, 0x2 ;  /* 0x000000120d0d7c11 */ /* 0x000fe4000f8e10ff */
[----:B------:R-:W-:Y:S01]  /*2870*/  LEA R4, R4, UR18, 0x2 ;  /* 0x0000001204047c11 */ /* 0x000fe2000f8e10ff */
[----:B0-----:R-:W-:-:S02]  /*2880*/  IMAD R3, R27, R19, RZ ;  /* 0x000000131b037224 */ /* 0x001fc400078e02ff */
[----:B------:R-:W-:Y:S02]  /*2890*/  IMAD R2, R2, R19, RZ ;  /* 0x0000001302027224 */ /* 0x000fe400078e02ff */
[----:B------:R-:W-:Y:S01]  /*28a0*/  IMAD.MOV R21, RZ, RZ, -R19 ;  /* 0x000000ffff157224 */ /* 0x000fe200078e0a13 */
[----:B------:R-:W-:Y:S02]  /*28b0*/  SHF.R.S32.HI R7, RZ, 0x1f, R3 ;  /* 0x0000001fff077819 */ /* 0x000fe40000011403 */
[C---:B------:R-:W-:Y:S02]  /*28c0*/  IADD3 R3, P0, PT, R28.reuse, R3, RZ ;  /* 0x000000031c037210 */ /* 0x040fe40007f1e0ff */
[----:B------:R-:W-:Y:S02]  /*28d0*/  SHF.R.S32.HI R24, RZ, 0x1f, R2 ;  /* 0x0000001fff187819 */ /* 0x000fe40000011402 */
[----:B------:R-:W-:Y:S02]  /*28e0*/  LEA.HI.X.SX32 R0, R28, R7, 0x1, P0 ;  /* 0x000000071c007211 */ /* 0x000fe400000f0eff */
[----:B-1----:R-:W-:-:S02]  /*28f0*/  LEA R16, P0, R3, UR10, 0x2 ;  /* 0x0000000a03107c11 */ /* 0x002fc4000f8010ff */
[----:B------:R-:W-:Y:S01]  /*2900*/  IADD3 R26, P1, PT, R2, UR8, RZ ;  /* 0x00000008021a7c10 */ /* 0x000fe2000ff3e0ff */
[----:B------:R-:W-:Y:S01]  /*2910*/  VIADD R2, R27, 0xfffffffb ;  /* 0xfffffffb1b027836 */ /* 0x000fe20000000000 */
[----:B------:R-:W-:Y:S02]  /*2920*/  LEA.HI.X R17, R3, UR11, R0, 0x2, P0 ;  /* 0x0000000b03117c11 */ /* 0x000fe400080f1400 */
[----:B------:R-:W-:Y:S02]  /*2930*/  LEA.HI.X.SX32 R24, R9, R24, 0x1, P1 ;  /* 0x0000001809187211 */ /* 0x000fe400008f0eff */
[----:B------:R-:W-:Y:S01]  /*2940*/  LEA R2, R2, UR12, 0x2 ;  /* 0x0000000c02027c11 */ /* 0x000fe2000f8e10ff */
[----:B------:R-:W-:-:S04]  /*2950*/  IMAD.WIDE R14, R21, 0x4, R16 ;  /* 0x00000004150e7825 */ /* 0x000fc800078e0210 */
[----:B------:R-:W-:-:S04]  /*2960*/  IMAD.WIDE R18, R19, 0x4, R16 ;  /* 0x0000000413127825 */ /* 0x000fc800078e0210 */
[----:B------:R-:W-:-:S07]  /*2970*/  IMAD.WIDE R20, R21, 0x4, R14 ;  /* 0x0000000415147825 */ /* 0x000fce00078e020e */
.L_x_79:
[----:B------:R-:W-:-:S05]  /*2980*/  IMAD.WIDE R6, R25, 0x4, R16 ;  /* 0x0000000419067825 */ /* 0x000fca00078e0210 */
[----:B------:R0:W5:Y:S01]  /*2990*/  LDG.E R9, desc[UR16][R6.64] ;  /* 0x0000001006097981 */ /* 0x000162000c1e1900 */
[----:B------:R-:W-:Y:S01]  /*29a0*/  ISETP.GE.AND P0, PT, R27, 0x1, PT ;  /* 0x000000011b00780c */ /* 0x000fe20003f06270 */
[----:B------:R-:W-:Y:S05]  /*29b0*/  YIELD ;  /* 0x0000000000007946 */ /* 0x000fea0003800000 */
[----:B------:R-:W-:Y:S01]  /*29c0*/  BSSY.RECONVERGENT B0, `(.L_x_72) ;  /* 0x0000040000007945 */ /* 0x000fe20003800200 */
[----:B------:R-:W-:-:S06]  /*29d0*/  SHF.R.S32.HI R3, RZ, 0x1f, R25 ;  /* 0x0000001fff037819 */ /* 0x000fcc0000011419 */
[----:B0-----:R-:W-:Y:S05]  /*29e0*/  @!P0 BRA `(.L_x_73) ;  /* 0x0000000000f48947 */ /* 0x001fea0003800000 */
[----:B------:R-:W2:Y:S02]  /*29f0*/  LDL R0, [R13] ;  /* 0x000000000d007983 */ /* 0x000ea40000100800 */
[----:B--2---:R-:W-:-:S13]  /*2a00*/  ISETP.NE.AND P0, PT, R0, RZ, PT ;  /* 0x000000ff0000720c */ /* 0x004fda0003f05270 */
[----:B------:R-:W-:Y:S05]  /*2a10*/  @P0 BRA `(.L_x_73) ;  /* 0x0000000000e80947 */ /* 0x000fea0003800000 */
[----:B------:R-:W-:Y:S02]  /*2a20*/  IADD3 R0, PT, PT, R27, -0x1, RZ ;  /* 0xffffffff1b007810 */ /* 0x000fe40007ffe0ff */
[C---:B------:R-:W-:Y:S02]  /*2a30*/  LEA R6, P0, R25.reuse, R14, 0x2 ;  /* 0x0000000e19067211 */ /* 0x040fe400078010ff */
[----:B------:R-:W-:Y:S02]  /*2a40*/  LEA R0, R0, UR12, 0x2 ;  /* 0x0000000c00007c11 */ /* 0x000fe4000f8e10ff */
[----:B------:R-:W-:-:S04]  /*2a50*/  LEA.HI.X R7, R25, R15, R3, 0x2, P0 ;  /* 0x0000000f19077211 */ /* 0x000fc800000f1403 */
[----:B------:R-:W2:Y:S04]  /*2a60*/  LDL R0, [R0] ;  /* 0x0000000000007983 */ /* 0x000ea80000100800 */
[----:B------:R-:W2:Y:S01]  /*2a70*/  LDG.E R6, desc[UR16][R6.64] ;  /* 0x0000001006067981 */ /* 0x000ea2000c1e1900 */
[----:B------:R-:W-:Y:S01]  /*2a80*/  ISETP.NE.AND P0, PT, R27, 0x1, PT ;  /* 0x000000011b00780c */ /* 0x000fe20003f05270 */
[----:B--2--5:R-:W-:-:S12]  /*2a90*/  FFMA R9, R6, R0, R9 ;  /* 0x0000000006097223 */ /* 0x024fd80000000009 */
[----:B------:R-:W-:Y:S05]  /*2aa0*/  @!P0 BRA `(.L_x_73) ;  /* 0x0000000000c48947 */ /* 0x000fea0003800000 */
[----:B------:R-:W2:Y:S02]  /*2ab0*/  LDL R0, [R4] ;  /* 0x0000000004007983 */ /* 0x000ea40000100800 */
[----:B--2---:R-:W-:-:S13]  /*2ac0*/  ISETP.NE.AND P0, PT, R0, RZ, PT ;  /* 0x000000ff0000720c */ /* 0x004fda0003f05270 */
[----:B------:R-:W-:Y:S05]  /*2ad0*/  @P0 BRA `(.L_x_73) ;  /* 0x0000000000b80947 */ /* 0x000fea0003800000 */
[----:B------:R-:W-:Y:S01]  /*2ae0*/  VIADD R0, R27, 0xfffffffe ;  /* 0xfffffffe1b007836 */ /* 0x000fe20000000000 */
[----:B------:R-:W-:-:S04]  /*2af0*/  LEA R6, P0, R25, R20, 0x2 ;  /* 0x0000001419067211 */ /* 0x000fc800078010ff */
[----:B------:R-:W-:Y:S02]  /*2b00*/  LEA R0, R0, UR12, 0x2 ;  /* 0x0000000c00007c11 */ /* 0x000fe4000f8e10ff */
[----:B------:R-:W-:-:S04]  /*2b10*/  LEA.HI.X R7, R25, R21, R3, 0x2, P0 ;  /* 0x0000001519077211 */ /* 0x000fc800000f1403 */
[----:B------:R-:W2:Y:S04]  /*2b20*/  LDL R0, [R0] ;  /* 0x0000000000007983 */ /* 0x000ea80000100800 */
[----:B------:R-:W2:Y:S01]  /*2b30*/  LDG.E R6, desc[UR16][R6.64] ;  /* 0x0000001006067981 */ /* 0x000ea2000c1e1900 */
[----:B------:R-:W-:Y:S01]  /*2b40*/  ISETP.GE.AND P0, PT, R27, 0x3, PT ;  /* 0x000000031b00780c */ /* 0x000fe20003f06270 */
[----:B--2---:R-:W-:-:S12]  /*2b50*/  FFMA R9, R6, R0, R9 ;  /* 0x0000000006097223 */ /* 0x004fd80000000009 */
[----:B------:R-:W-:Y:S05]  /*2b60*/  @!P0 BRA `(.L_x_73) ;  /* 0x0000000000948947 */ /* 0x000fea0003800000 */
[----:B------:R-:W-:-:S05]  /*2b70*/  VIADD R0, R27, 0xfffffffd ;  /* 0xfffffffd1b007836 */ /* 0x000fca0000000000 */
[----:B------:R-:W-:-:S06]  /*2b80*/  LEA R6, R0, UR18, 0x2 ;  /* 0x0000001200067c11 */ /* 0x000fcc000f8e10ff */
[----:B------:R-:W2:Y:S02]  /*2b90*/  LDL R6, [R6] ;  /* 0x0000000006067983 */ /* 0x000ea40000100800 */
[----:B--2---:R-:W-:-:S13]  /*2ba0*/  ISETP.NE.AND P0, PT, R6, RZ, PT ;  /* 0x000000ff0600720c */ /* 0x004fda0003f05270 */
[----:B------:R-:W-:Y:S05]  /*2bb0*/  @P0 BRA `(.L_x_73) ;  /* 0x0000000000800947 */ /* 0x000fea0003800000 */
[----:B------:R-:W0:Y:S01]  /*2bc0*/  LDCU UR4, c[0x0][0x388] ;  /* 0x00007100ff0477ac */ /* 0x000e220008000800 */
[----:B------:R-:W-:-:S06]  /*2bd0*/  LEA R8, R0, UR12, 0x2 ;  /* 0x0000000c00087c11 */ /* 0x000fcc000f8e10ff */
[----:B------:R-:W2:Y:S01]  /*2be0*/  LDL R8, [R8] ;  /* 0x0000000008087983 */ /* 0x000ea20000100800 */
[----:B0-----:R-:W-:-:S04]  /*2bf0*/  IMAD R23, RZ, RZ, -UR4 ;  /* 0x80000004ff177e24 */ /* 0x001fc8000f8e02ff */
[----:B------:R-:W-:-:S03]  /*2c00*/  IMAD.WIDE R6, R23, 0x4, R20 ;  /* 0x0000000417067825 */ /* 0x000fc600078e0214 */
[----:B------:R-:W-:-:S04]  /*2c10*/  LEA R6, P0, R25, R6, 0x2 ;  /* 0x0000000619067211 */ /* 0x000fc800078010ff */
[----:B------:R-:W-:-:S05]  /*2c20*/  LEA.HI.X R7, R25, R7, R3, 0x2, P0 ;  /* 0x0000000719077211 */ /* 0x000fca00000f1403 */
[----:B------:R-:W2:Y:S01]  /*2c30*/  LDG.E R0, desc[UR16][R6.64] ;  /* 0x0000001006007981 */ /* 0x000ea2000c1e1900 */
[----:B------:R-:W-:Y:S01]  /*2c40*/  ISETP.NE.AND P0, PT, R27, 0x3, PT ;  /* 0x000000031b00780c */ /* 0x000fe20003f05270 */
[----:B--2---:R-:W-:-:S12]  /*2c50*/  FFMA R9, R0, R8, R9 ;  /* 0x0000000800097223 */ /* 0x004fd80000000009 */
[----:B------:R-:W-:Y:S05]  /*2c60*/  @!P0 BRA `(.L_x_73) ;  /* 0x0000000000548947 */ /* 0x000fea0003800000 */
[----:B------:R-:W-:-:S04]  /*2c70*/  IADD3 R0, PT, PT, R27, -0x4, RZ ;  /* 0xfffffffc1b007810 */ /* 0x000fc80007ffe0ff */
[----:B------:R-:W-:-:S06]  /*2c80*/  LEA R8, R0, UR18, 0x2 ;  /* 0x0000001200087c11 */ /* 0x000fcc000f8e10ff */
[----:B------:R-:W2:Y:S02]  /*2c90*/  LDL R8, [R8] ;  /* 0x0000000008087983 */ /* 0x000ea40000100800 */
[----:B--2---:R-:W-:-:S13]  /*2ca0*/  ISETP.NE.AND P0, PT, R8, RZ, PT ;  /* 0x000000ff0800720c */ /* 0x004fda0003f05270 */
[----:B------:R-:W-:Y:S05]  /*2cb0*/  @P0 BRA `(.L_x_73) ;  /* 0x0000000000400947 */ /* 0x000fea0003800000 */
[----:B------:R-:W-:Y:S01]  /*2cc0*/  LEA R8, R0, UR12, 0x2 ;  /* 0x0000000c00087c11 */ /* 0x000fe2000f8e10ff */
[----:B------:R-:W-:-:S05]  /*2cd0*/  IMAD.WIDE R6, R23, 0x4, R6 ;  /* 0x0000000417067825 */ /* 0x000fca00078e0206 */
        /* <DEDUP_REMOVED lines=10> */
[----:B------:R-:W-:Y:S01]  /*2d80*/  IMAD.WIDE R6, R23, 0x4, R6 ;  /* 0x0000000417067825 */ /* 0x000fe200078e0206 */
[----:B------:R-:W2:Y:S05]  /*2d90*/  LDL R0, [R2] ;  /* 0x0000000002007983 */ /* 0x000eaa0000100800 */
[----:B------:R-:W2:Y:S02]  /*2da0*/  LDG.E R6, desc[UR16][R6.64] ;  /* 0x0000001006067981 */ /* 0x000ea4000c1e1900 */
[----:B--2---:R-:W-:-:S07]  /*2db0*/  FFMA R9, R6, R0, R9 ;  /* 0x0000000006097223 */ /* 0x004fce0000000009 */
.L_x_73:
[----:B------:R-:W-:Y:S05]  /*2dc0*/  BSYNC.RECONVERGENT B0 ;  /* 0x0000000000007941 */ /* 0x000fea0003800200 */
.L_x_72:
[----:B------:R-:W-:Y:S01]  /*2dd0*/  ISETP.GT.AND P0, PT, R27, 0x4, PT ;  /* 0x000000041b00780c */ /* 0x000fe20003f04270 */
[----:B------:R-:W-:-:S12]  /*2de0*/  BSSY.RECONVERGENT B0, `(.L_x_74) ;  /* 0x0000013000007945 */ /* 0x000fd80003800200 */
[----:B------:R-:W-:Y:S05]  /*2df0*/  @P0 BRA `(.L_x_75) ;  /* 0x0000000000440947 */ /* 0x000fea0003800000 */
[----:B------:R-:W-:Y:S01]  /*2e00*/  LEA R22, P0, R25, R18, 0x2 ;  /* 0x0000001219167211 */ /* 0x000fe200078010ff */
[----:B------:R-:W-:-:S03]  /*2e10*/  IMAD.MOV.U32 R0, RZ, RZ, R27 ;  /* 0x000000ffff007224 */ /* 0x000fc600078e001b */
[----:B------:R-:W-:-:S09]  /*2e20*/  LEA.HI.X R23, R25, R19, R3, 0x2, P0 ;  /* 0x0000001319177211 */ /* 0x000fd200000f1403 */
.L_x_76:
[----:B------:R-:W-:-:S05]  /*2e30*/  LEA R8, R0, UR18, 0x2 ;  /* 0x0000001200087c11 */ /* 0x000fca000f8e10ff */
[----:B------:R-:W2:Y:S01]  /*2e40*/  LDL R6, [R8+0x4] ;  /* 0x0000040008067983 */ /* 0x000ea20000100800 */
[----:B------:R-:W-:Y:S02]  /*2e50*/  MOV R7, R23 ;  /* 0x0000001700077202 */ /* 0x000fe40000000f00 */
[----:B--2---:R-:W-:Y:S01]  /*2e60*/  ISETP.NE.AND P0, PT, R6, RZ, PT ;  /* 0x000000ff0600720c */ /* 0x004fe20003f05270 */
[----:B------:R-:W-:-:S12]  /*2e70*/  IMAD.MOV.U32 R6, RZ, RZ, R22 ;  /* 0x000000ffff067224 */ /* 0x000fd800078e0016 */
[----:B------:R-:W-:Y:S05]  /*2e80*/  @P0 BRA `(.L_x_75) ;  /* 0x0000000000200947 */ /* 0x000fea0003800000 */
[----:B------:R-:W2:Y:S01]  /*2e90*/  LDL R8, [R8+0x1c] ;  /* 0x00001c0008087983 */ /* 0x000ea20000100800 */
[----:B------:R-:W0:Y:S03]  /*2ea0*/  LDC R23, c[0x0][0x388] ;  /* 0x0000e200ff177b82 */ /* 0x000e260000000800 */
[----:B------:R-:W2:Y:S01]  /*2eb0*/  LDG.E R12, desc[UR16][R6.64] ;  /* 0x00000010060c7981 */ /* 0x000ea2000c1e1900 */
[----:B------:R-:W-:-:S05]  /*2ec0*/  VIADD R0, R0, 0x1 ;  /* 0x0000000100007836 */ /* 0x000fca0000000000 */
[----:B------:R-:W-:Y:S01]  /*2ed0*/  ISETP.NE.AND P0, PT, R0, 0x5, PT ;  /* 0x000000050000780c */ /* 0x000fe20003f05270 */
[----:B0-----:R-:W-:-:S04]  /*2ee0*/  IMAD.WIDE R22, R23, 0x4, R6 ;  /* 0x0000000417167825 */ /* 0x001fc800078e0206 */
[----:B--2--5:R-:W-:-:S08]  /*2ef0*/  FFMA R9, R12, R8, R9 ;  /* 0x000000080c097223 */ /* 0x024fd00000000009 */
[----:B------:R-:W-:Y:S05]  /*2f00*/  @P0 BRA `(.L_x_76) ;  /* 0xfffffffc00c80947 */ /* 0x000fea000383ffff */
.L_x_75:
[----:B------:R-:W-:Y:S05]  /*2f10*/  BSYNC.RECONVERGENT B0 ;  /* 0x0000000000007941 */ /* 0x000fea0003800200 */
.L_x_74:
[----:B------:R-:W-:Y:S01]  /*2f20*/  LEA R6, R27, UR18, 0x2 ;  /* 0x000000121b067c11 */ /* 0x000fe2000f8e10ff */
[----:B------:R-:W0:Y:S05]  /*2f30*/  LDCU.64 UR10, c[0x0][0x3b8] ;  /* 0x00007700ff0a77ac */ /* 0x000e2a0008000a00 */
[----:B------:R-:W2:Y:S01]  /*2f40*/  LDL R6, [R6] ;  /* 0x0000000006067983 */ /* 0x000ea20000100800 */
[----:B------:R-:W-:Y:S01]  /*2f50*/  IADD3 R8, P1, PT, R25, R26, RZ ;  /* 0x0000001a19087210 */ /* 0x000fe20007f3e0ff */
[----:B------:R-:W-:Y:S04]  /*2f60*/  BSSY.RECONVERGENT B3, `(.L_x_77) ;  /* 0x0000011000037945 */ /* 0x000fe80003800200 */
[----:B------:R-:W-:Y:S01]  /*2f70*/  IMAD.X R23, R3, 0x1, R24, P1 ;  /* 0x0000000103177824 */ /* 0x000fe200008e0618 */
[----:B0-----:R-:W-:-:S04]  /*2f80*/  LEA R22, P3, R8, UR10, 0x2 ;  /* 0x0000000a08167c11 */ /* 0x001fc8000f8610ff */
[----:B------:R-:W-:Y:S02]  /*2f90*/  LEA.HI.X R23, R8, UR11, R23, 0x2, P3 ;  /* 0x0000000b08177c11 */ /* 0x000fe400098f1417 */
[----:B--2---:R-:W-:-:S04]  /*2fa0*/  I2FP.F32.S32 R12, R6 ;  /* 0x00000006000c7245 */ /* 0x004fc80000201400 */
[----:B------:R-:W0:Y:S08]  /*2fb0*/  MUFU.RCP R0, R12 ;  /* 0x0000000c00007308 */ /* 0x000e300000001000 */
[----:B-----5:R-:W1:Y:S01]  /*2fc0*/  FCHK P0, R9, R12 ;  /* 0x0000000c09007302 */ /* 0x020e620000000000 */
[----:B0-----:R-:W-:-:S04]  /*2fd0*/  FFMA R7, -R12, R0, 1 ;  /* 0x3f8000000c077423 */ /* 0x001fc80000000100 */
[----:B------:R-:W-:-:S04]  /*2fe0*/  FFMA R0, R0, R7, R0 ;  /* 0x0000000700007223 */ /* 0x000fc80000000000 */
[----:B------:R-:W-:-:S04]  /*2ff0*/  FFMA R7, R0, R9, RZ ;  /* 0x0000000900077223 */ /* 0x000fc800000000ff */
[----:B------:R-:W-:-:S04]  /*3000*/  FFMA R3, -R12, R7, R9 ;  /* 0x000000070c037223 */ /* 0x000fc80000000109 */
[----:B------:R-:W-:Y:S01]  /*3010*/  FFMA R0, R0, R3, R7 ;  /* 0x0000000300007223 */ /* 0x000fe20000000007 */
[----:B-1----:R-:W-:Y:S06]  /*3020*/  @!P0 BRA `(.L_x_78) ;  /* 0x0000000000108947 */ /* 0x002fec0003800000 */
[----:B------:R-:W-:Y:S01]  /*3030*/  IMAD.MOV.U32 R3, RZ, RZ, R9 ;  /* 0x000000ffff037224 */ /* 0x000fe200078e0009 */
[----:B------:R-:W-:Y:S02]  /*3040*/  MOV R0, R12 ;  /* 0x0000000c00007202 */ /* 0x000fe40000000f00 */
[----:B------:R-:W-:-:S07]  /*3050*/  MOV R6, 0x3070 ;  /* 0x0000307000067802 */ /* 0x000fce0000000f00 */
[----:B------:R-:W-:Y:S05]  /*3060*/  CALL.REL.NOINC `($__internal_1_$__cuda_sm3x_div_rn_noftz_f32_slowpath) ;  /* 0x0000000000f87944 */ /* 0x000fea0003c00000 */
.L_x_78:
[----:B------:R-:W-:Y:S05]  /*3070*/  BSYNC.RECONVERGENT B3 ;  /* 0x0000000000037941 */ /* 0x000fea0003800200 */
.L_x_77:
[----:B------:R-:W-:Y:S01]  /*3080*/  VIADD R25, R25, 0x1 ;  /* 0x0000000119197836 */ /* 0x000fe20000000000 */
[----:B------:R0:W-:Y:S04]  /*3090*/  REDG.E.ADD.F32.FTZ.RN.STRONG.GPU desc[UR16][R22.64], R0 ;  /* 0x00000000160079a6 */ /* 0x0001e8000c12f310 */
[----:B------:R-:W-:-:S13]  /*30a0*/  ISETP.NE.AND P0, PT, R25, R5, PT ;  /* 0x000000051900720c */ /* 0x000fda0003f05270 */
[----:B0-----:R-:W-:Y:S05]  /*30b0*/  @P0 BRA `(.L_x_79) ;  /* 0xfffffff800300947 */ /* 0x001fea000383ffff */
.L_x_67:
[----:B------:R-:W-:Y:S05]  /*30c0*/  BSYNC B2 ;  /* 0x0000000000027941 */ /* 0x000fea0003800000 */
.L_x_66:
[----:B------:R-:W-:Y:S05]  /*30d0*/  @P2 BRA `(.L_x_80) ;  /* 0xfffffff000c82947 */ /* 0x000fea000383ffff */
[----:B------:R-:W-:Y:S05]  /*30e0*/  EXIT ;  /* 0x000000000000794d */ /* 0x000fea0003800000 */
        .weak           $__internal_0_$__cuda_sm20_rcp_rn_f32_slowpath
        .type           $__internal_0_$__cuda_sm20_rcp_rn_f32_slowpath,@function
        .size           $__internal_0_$__cuda_sm20_rcp_rn_f32_slowpath,($__internal_1_$__cuda_sm3x_div_rn_noftz_f32_slowpath - $__internal_0_$__cuda_sm20_rcp_rn_f32_slowpath)
$__internal_0_$__cuda_sm20_rcp_rn_f32_slowpath:
[----:B------:R-:W-:Y:S01]  /*30f0*/  IMAD.SHL.U32 R0, R7, 0x2, RZ ;  /* 0x0000000207007824 */ /* 0x000fe200078e00ff */
[----:B------:R-:W-:Y:S04]  /*3100*/  BSSY.RECONVERGENT B3, `(.L_x_81) ;  /* 0x0000031000037945 */ /* 0x000fe80003800200 */
[----:B------:R-:W-:Y:S01]  /*3110*/  SHF.R.U32.HI R14, RZ, 0x18, R0 ;  /* 0x00000018ff0e7819 */ /* 0x000fe20000011600 */
[----:B------:R-:W-:-:S03]  /*3120*/  IMAD.MOV.U32 R0, RZ, RZ, R7 ;  /* 0x000000ffff007224 */ /* 0x000fc600078e0007 */
[----:B------:R-:W-:-:S13]  /*3130*/  ISETP.NE.U32.AND P0, PT, R14, RZ, PT ;  /* 0x000000ff0e00720c */ /* 0x000fda0003f05070 */
[----:B------:R-:W-:Y:S05]  /*3140*/  @P0 BRA `(.L_x_82) ;  /* 0x0000000000280947 */ /* 0x000fea0003800000 */
[----:B------:R-:W-:-:S04]  /*3150*/  SHF.L.U32 R3, R0, 0x1, RZ ;  /* 0x0000000100037819 */ /* 0x000fc800000006ff */
[----:B------:R-:W-:-:S13]  /*3160*/  ISETP.NE.AND P0, PT, R3, RZ, PT ;  /* 0x000000ff0300720c */ /* 0x000fda0003f05270 */
[----:B------:R-:W-:Y:S01]  /*3170*/  @P0 FFMA R8, R0, 1.84467440737095516160e+19, RZ ;  /* 0x5f80000000080823 */ /* 0x000fe200000000ff */
[----:B------:R-:W-:Y:S08]  /*3180*/  @!P0 MUFU.RCP R7, R0 ;  /* 0x0000000000078308 */ /* 0x000ff00000001000 */
[----:B------:R-:W0:Y:S02]  /*3190*/  @P0 MUFU.RCP R3, R8 ;  /* 0x0000000800030308 */ /* 0x000e240000001000 */
[----:B0-----:R-:W-:-:S04]  /*31a0*/  @P0 FFMA R9, R8, R3, -1 ;  /* 0xbf80000008090423 */ /* 0x001fc80000000003 */
[----:B------:R-:W-:-:S04]  /*31b0*/  @P0 FADD.FTZ R12, -R9, -RZ ;  /* 0x800000ff090c0221 */ /* 0x000fc80000010100 */
[----:B------:R-:W-:-:S04]  /*31c0*/  @P0 FFMA R3, R3, R12, R3 ;  /* 0x0000000c03030223 */ /* 0x000fc80000000003 */
[----:B------:R-:W-:Y:S01]  /*31d0*/  @P0 FFMA R7, R3, 1.84467440737095516160e+19, RZ ;  /* 0x5f80000003070823 */ /* 0x000fe200000000ff */
[----:B------:R-:W-:Y:S06]  /*31e0*/  BRA `(.L_x_83) ;  /* 0x0000000000887947 */ /* 0x000fec0003800000 */
.L_x_82:
[----:B------:R-:W-:-:S05]  /*31f0*/  VIADD R15, R14, 0xffffff03 ;  /* 0xffffff030e0f7836 */ /* 0x000fca0000000000 */
[----:B------:R-:W-:-:S13]  /*3200*/  ISETP.GT.U32.AND P0, PT, R15, 0x1, PT ;  /* 0x000000010f00780c */ /* 0x000fda0003f04070 */
[----:B------:R-:W-:Y:S05]  /*3210*/  @P0 BRA `(.L_x_84) ;  /* 0x0000000000780947 */ /* 0x000fea0003800000 */
[----:B------:R-:W-:Y:S01]  /*3220*/  LOP3.LUT R3, R0, 0x7fffff, RZ, 0xc0, !PT ;  /* 0x007fffff00037812 */ /* 0x000fe200078ec0ff */
[----:B------:R-:W-:-:S03]  /*3230*/  IMAD.MOV.U32 R12, RZ, RZ, 0x3 ;  /* 0x00000003ff0c7424 */ /* 0x000fc600078e00ff */
[----:B------:R-:W-:Y:S02]  /*3240*/  LOP3.LUT R3, R3, 0x3f800000, RZ, 0xfc, !PT ;  /* 0x3f80000003037812 */ /* 0x000fe400078efcff */
[----:B------:R-:W-:Y:S02]  /*3250*/  SHF.L.U32 R12, R12, R15, RZ ;  /* 0x0000000f0c0c7219 */ /* 0x000fe400000006ff */
[----:B------:R-:W0:Y:S02]  /*3260*/  MUFU.RCP R8, R3 ;  /* 0x0000000300087308 */ /* 0x000e240000001000 */
[----:B0-----:R-:W-:-:S04]  /*3270*/  FFMA R7, R3, R8, -1 ;  /* 0xbf80000003077423 */ /* 0x001fc80000000008 */
[----:B------:R-:W-:-:S04]  /*3280*/  FADD.FTZ R7, -R7, -RZ ;  /* 0x800000ff07077221 */ /* 0x000fc80000010100 */
[CCC-:B------:R-:W-:Y:S01]  /*3290*/  FFMA.RM R9, R8.reuse, R7.reuse, R8.reuse ;  /* 0x0000000708097223 */ /* 0x1c0fe20000004008 */
[----:B------:R-:W-:-:S04]  /*32a0*/  FFMA.RP R8, R8, R7, R8 ;  /* 0x0000000708087223 */ /* 0x000fc80000008008 */
[C---:B------:R-:W-:Y:S02]  /*32b0*/  LOP3.LUT R7, R9.reuse, 0x7fffff, RZ, 0xc0, !PT ;  /* 0x007fffff09077812 */ /* 0x040fe400078ec0ff */
[----:B------:R-:W-:Y:S02]  /*32c0*/  FSETP.NEU.FTZ.AND P0, PT, R9, R8, PT ;  /* 0x000000080900720b */ /* 0x000fe40003f1d000 */
[----:B------:R-:W-:Y:S02]  /*32d0*/  LOP3.LUT R7, R7, 0x800000, RZ, 0xfc, !PT ;  /* 0x0080000007077812 */ /* 0x000fe400078efcff */
[----:B------:R-:W-:Y:S02]  /*32e0*/  SEL R8, RZ, 0xffffffff, !P0 ;  /* 0xffffffffff087807 */ /* 0x000fe40004000000 */
[----:B------:R-:W-:-:S03]  /*32f0*/  LOP3.LUT R12, R12, R7, RZ, 0xc0, !PT ;  /* 0x000000070c0c7212 */ /* 0x000fc600078ec0ff */
[----:B------:R-:W-:Y:S01]  /*3300*/  IMAD.MOV R8, RZ, RZ, -R8 ;  /* 0x000000ffff087224 */ /* 0x000fe200078e0a08 */
[----:B------:R-:W-:-:S04]  /*3310*/  SHF.R.U32.HI R12, RZ, R15, R12 ;  /* 0x0000000fff0c7219 */ /* 0x000fc8000001160c */
[--C-:B------:R-:W-:Y:S01]  /*3320*/  LOP3.LUT P1, RZ, R8, R15, R7.reuse, 0xf8, !PT ;  /* 0x0000000f08ff7212 */ /* 0x100fe2000782f807 */
[----:B------:R-:W-:Y:S01]  /*3330*/  VIADD R8, R14, 0xffffff04 ;  /* 0xffffff040e087836 */ /* 0x000fe20000000000 */
[C---:B------:R-:W-:Y:S02]  /*3340*/  LOP3.LUT P0, RZ, R12.reuse, 0x1, RZ, 0xc0, !PT ;  /* 0x000000010cff7812 */ /* 0x040fe4000780c0ff */
[----:B------:R-:W-:Y:S02]  /*3350*/  LOP3.LUT P2, RZ, R12, 0x2, RZ, 0xc0, !PT ;  /* 0x000000020cff7812 */ /* 0x000fe4000784c0ff */
[----:B------:R-:W-:Y:S02]  /*3360*/  SHF.R.U32.HI R7, RZ, R8, R7 ;  /* 0x00000008ff077219 */ /* 0x000fe40000011607 */
[----:B------:R-:W-:Y:S02]  /*3370*/  PLOP3.LUT P0, PT, P0, P1, P2, 0xe0, 0x0 ;  /* 0x000000000000781c */ /* 0x000fe40000703c20 */
[----:B------:R-:W-:-:S02]  /*3380*/  LOP3.LUT P1, RZ, R0, 0x7fffff, RZ, 0xc0, !PT ;  /* 0x007fffff00ff7812 */ /* 0x000fc4000782c0ff */
[----:B------:R-:W-:-:S04]  /*3390*/  SEL R3, RZ, 0x1, !P0 ;  /* 0x00000001ff037807 */ /* 0x000fc80004000000 */
[----:B------:R-:W-:-:S04]  /*33a0*/  IADD3 R3, PT, PT, -R3, RZ, RZ ;  /* 0x000000ff03037210 */ /* 0x000fc80007ffe1ff */
[----:B------:R-:W-:-:S13]  /*33b0*/  ISETP.GE.AND P0, PT, R3, RZ, PT ;  /* 0x000000ff0300720c */ /* 0x000fda0003f06270 */
[----:B------:R-:W-:-:S04]  /*33c0*/  @!P0 VIADD R7, R7, 0x1 ;  /* 0x0000000107078836 */ /* 0x000fc80000000000 */
[----:B------:R-:W-:-:S05]  /*33d0*/  @!P1 IMAD.SHL.U32 R7, R7, 0x2, RZ ;  /* 0x0000000207079824 */ /* 0x000fca00078e00ff */
[----:B------:R-:W-:Y:S01]  /*33e0*/  LOP3.LUT R7, R7, 0x80000000, R0, 0xf8, !PT ;  /* 0x8000000007077812 */ /* 0x000fe200078ef800 */
[----:B------:R-:W-:Y:S06]  /*33f0*/  BRA `(.L_x_83) ;  /* 0x0000000000047947 */ /* 0x000fec0003800000 */
.L_x_84:
[----:B------:R0:W1:Y:S02]  /*3400*/  MUFU.RCP R7, R0 ;  /* 0x0000000000077308 */ /* 0x0000640000001000 */
.L_x_83:
[----:B------:R-:W-:Y:S05]  /*3410*/  BSYNC.RECONVERGENT B3 ;  /* 0x0000000000037941 */ /* 0x000fea0003800200 */
.L_x_81:
[----:B01----:R-:W-:Y:S01]  /*3420*/  MOV R0, R7 ;  /* 0x0000000700007202 */ /* 0x003fe20000000f00 */
[----:B------:R-:W-:-:S04]  /*3430*/  IMAD.MOV.U32 R7, RZ, RZ, 0x0 ;  /* 0x00000000ff077424 */ /* 0x000fc800078e00ff */
[----:B------:R-:W-:Y:S05]  /*3440*/  RET.REL.NODEC R6 `(_Z15fivegrad_kerneliiiiiiPKfS0_PKiS0_Pff) ;  /* 0xffffffc806ec7950 */ /* 0x000fea0003c3ffff */
        .weak           $__internal_1_$__cuda_sm3x_div_rn_noftz_f32_slowpath
        .type           $__internal_1_$__cuda_sm3x_div_rn_noftz_f32_slowpath,@function
        .size           $__internal_1_$__cuda_sm3x_div_rn_noftz_f32_slowpath,(.L_x_240 - $__internal_1_$__cuda_sm3x_div_rn_noftz_f32_slowpath)
$__internal_1_$__cuda_sm3x_div_rn_noftz_f32_slowpath:
[----:B------:R-:W-:Y:S01]  /*3450*/  SHF.R.U32.HI R7, RZ, 0x17, R0 ;  /* 0x00000017ff077819 */ /* 0x000fe20000011600 */
[----:B------:R-:W-:Y:S01]  /*3460*/  BSSY.RECONVERGENT B0, `(.L_x_85) ;  /* 0x0000063000007945 */ /* 0x000fe20003800200 */
[----:B------:R-:W-:Y:S02]  /*3470*/  SHF.R.U32.HI R9, RZ, 0x17, R3 ;  /* 0x00000017ff097819 */ /* 0x000fe40000011603 */
[----:B------:R-:W-:Y:S02]  /*3480*/  LOP3.LUT R7, R7, 0xff, RZ, 0xc0, !PT ;  /* 0x000000ff07077812 */ /* 0x000fe400078ec0ff */
[----:B------:R-:W-:-:S03]  /*3490*/  LOP3.LUT R9, R9, 0xff, RZ, 0xc0, !PT ;  /* 0x000000ff09097812 */ /* 0x000fc600078ec0ff */
[----:B------:R-:W-:Y:S02]  /*34a0*/  VIADD R12, R7, 0xffffffff ;  /* 0xffffffff070c7836 */ /* 0x000fe40000000000 */
[----:B------:R-:W-:-:S03]  /*34b0*/  VIADD R8, R9, 0xffffffff ;  /* 0xffffffff09087836 */ /* 0x000fc60000000000 */
[----:B------:R-:W-:-:S04]  /*34c0*/  ISETP.GT.U32.AND P0, PT, R12, 0xfd, PT ;  /* 0x000000fd0c00780c */ /* 0x000fc80003f04070 */
[----:B------:R-:W-:-:S13]  /*34d0*/  ISETP.GT.U32.OR P0, PT, R8, 0xfd, P0 ;  /* 0x000000fd0800780c */ /* 0x000fda0000704470 */
[----:B------:R-:W-:Y:S01]  /*34e0*/  @!P0 MOV R8, RZ ;  /* 0x000000ff00088202 */ /* 0x000fe20000000f00 */
[----:B------:R-:W-:Y:S06]  /*34f0*/  @!P0 BRA `(.L_x_86) ;  /* 0x0000000000608947 */ /* 0x000fec0003800000 */
[----:B------:R-:W-:Y:S02]  /*3500*/  FSETP.GTU.FTZ.AND P0, PT, |R3|, +INF , PT ;  /* 0x7f8000000300780b */ /* 0x000fe40003f1c200 */
[----:B------:R-:W-:-:S04]  /*3510*/  FSETP.GTU.FTZ.AND P1, PT, |R0|, +INF , PT ;  /* 0x7f8000000000780b */ /* 0x000fc80003f3c200 */
[----:B------:R-:W-:-:S13]  /*3520*/  PLOP3.LUT P0, PT, P0, P1, PT, 0xf8, 0x8f ;  /* 0x00000000008f781c */ /* 0x000fda0000703f70 */
[----:B------:R-:W-:Y:S05]  /*3530*/  @P0 BRA `(.L_x_87) ;  /* 0x0000000400500947 */ /* 0x000fea0003800000 */
[----:B------:R-:W-:-:S13]  /*3540*/  LOP3.LUT P0, RZ, R0, 0x7fffffff, R3, 0xc8, !PT ;  /* 0x7fffffff00ff7812 */ /* 0x000fda000780c803 */
[----:B------:R-:W-:Y:S05]  /*3550*/  @!P0 BRA `(.L_x_88) ;  /* 0x0000000400408947 */ /* 0x000fea0003800000 */
[C---:B------:R-:W-:Y:S02]  /*3560*/  FSETP.NEU.FTZ.AND P3, PT, |R3|.reuse, +INF , PT ;  /* 0x7f8000000300780b */ /* 0x040fe40003f7d200 */
[----:B------:R-:W-:Y:S02]  /*3570*/  FSETP.NEU.FTZ.AND P1, PT, |R0|, +INF , PT ;  /* 0x7f8000000000780b */ /* 0x000fe40003f3d200 */
[----:B------:R-:W-:-:S11]  /*3580*/  FSETP.NEU.FTZ.AND P0, PT, |R3|, +INF , PT ;  /* 0x7f8000000300780b */ /* 0x000fd60003f1d200 */
[----:B------:R-:W-:Y:S05]  /*3590*/  @!P1 BRA !P3, `(.L_x_88) ;  /* 0x0000000400309947 */ /* 0x000fea0005800000 */
[----:B------:R-:W-:-:S04]  /*35a0*/  LOP3.LUT P3, RZ, R3, 0x7fffffff, RZ, 0xc0, !PT ;  /* 0x7fffffff03ff7812 */ /* 0x000fc8000786c0ff */
[----:B------:R-:W-:-:S13]  /*35b0*/  PLOP3.LUT P1, PT, P1, P3, PT, 0x2f, 0xf2 ;  /* 0x0000000000f2781c */ /* 0x000fda0000f26577 */
[----:B------:R-:W-:Y:S05]  /*35c0*/  @P1 BRA `(.L_x_89) ;  /* 0x00000004001c1947 */ /* 0x000fea0003800000 */
[----:B------:R-:W-:-:S04]  /*35d0*/  LOP3.LUT P1, RZ, R0, 0x7fffffff, RZ, 0xc0, !PT ;  /* 0x7fffffff00ff7812 */ /* 0x000fc8000782c0ff */
[----:B------:R-:W-:-:S13]  /*35e0*/  PLOP3.LUT P0, PT, P0, P1, PT, 0x2f, 0xf2 ;  /* 0x0000000000f2781c */ /* 0x000fda0000702577 */
[----:B------:R-:W-:Y:S05]  /*35f0*/  @P0 BRA `(.L_x_90) ;  /* 0x0000000400040947 */ /* 0x000fea0003800000 */
[----:B------:R-:W-:Y:S01]  /*3600*/  VIADD R8, R9, 0xffffffff ;  /* 0xffffffff09087836 */ /* 0x000fe20000000000 */
[----:B------:R-:W-:-:S04]  /*3610*/  ISETP.GE.AND P1, PT, R12, RZ, PT ;  /* 0x000000ff0c00720c */ /* 0x000fc80003f26270 */
[----:B------:R-:W-:-:S09]  /*3620*/  ISETP.GE.AND P0, PT, R8, RZ, PT ;  /* 0x000000ff0800720c */ /* 0x000fd20003f06270 */
[----:B------:R-:W-:-:S04]  /*3630*/  @!P1 FFMA R0, R0, 1.84467440737095516160e+19, RZ ;  /* 0x5f80000000009823 */ /* 0x000fc800000000ff */
[----:B------:R-:W-:Y:S02]  /*3640*/  @P0 IMAD.MOV.U32 R8, RZ, RZ, RZ ;  /* 0x000000ffff080224 */ /* 0x000fe400078e00ff */
[----:B------:R-:W-:Y:S01]  /*3650*/  @!P0 FFMA R3, R3, 1.84467440737095516160e+19, RZ ;  /* 0x5f80000003038823 */ /* 0x000fe200000000ff */
[----:B------:R-:W-:-:S05]  /*3660*/  @!P0 IMAD.MOV.U32 R8, RZ, RZ, -0x40 ;  /* 0xffffffc0ff088424 */ /* 0x000fca00078e00ff */
[----:B------:R-:W-:-:S07]  /*3670*/  @!P1 IADD3 R8, PT, PT, R8, 0x40, RZ ;  /* 0x0000004008089810 */ /* 0x000fce0007ffe0ff */
.L_x_86:
[----:B------:R-:W-:Y:S01]  /*3680*/  LEA R31, R7, 0xc0800000, 0x17 ;  /* 0xc0800000071f7811 */ /* 0x000fe200078eb8ff */
[----:B------:R-:W-:Y:S01]  /*3690*/  VIADD R30, R9, 0xffffff81 ;  /* 0xffffff81091e7836 */ /* 0x000fe20000000000 */
[----:B------:R-:W-:Y:S03]  /*36a0*/  BSSY.RECONVERGENT B1, `(.L_x_91) ;  /* 0x0000035000017945 */ /* 0x000fe60003800200 */
[----:B------:R-:W-:Y:S01]  /*36b0*/  IMAD.IADD R32, R0, 0x1, -R31 ;  /* 0x0000000100207824 */ /* 0x000fe200078e0a1f */
[C---:B------:R-:W-:Y:S01]  /*36c0*/  IADD3 R7, PT, PT, R30.reuse, 0x7f, -R7 ;  /* 0x0000007f1e077810 */ /* 0x040fe20007ffe807 */
[----:B------:R-:W-:Y:S02]  /*36d0*/  IMAD R0, R30, -0x800000, R3 ;  /* 0xff8000001e007824 */ /* 0x000fe400078e0203 */
[----:B------:R-:W0:Y:S01]  /*36e0*/  MUFU.RCP R12, R32 ;  /* 0x00000020000c7308 */ /* 0x000e220000001000 */
[----:B------:R-:W-:Y:S01]  /*36f0*/  FADD.FTZ R31, -R32, -RZ ;  /* 0x800000ff201f7221 */ /* 0x000fe20000010100 */
[----:B------:R-:W-:-:S03]  /*3700*/  IMAD.IADD R7, R7, 0x1, R8 ;  /* 0x0000000107077824 */ /* 0x000fc600078e0208 */
[----:B0-----:R-:W-:-:S04]  /*3710*/  FFMA R9, R12, R31, 1 ;  /* 0x3f8000000c097423 */ /* 0x001fc8000000001f */
[----:B------:R-:W-:-:S04]  /*3720*/  FFMA R9, R12, R9, R12 ;  /* 0x000000090c097223 */ /* 0x000fc8000000000c */
[----:B------:R-:W-:-:S04]  /*3730*/  FFMA R12, R0, R9, RZ ;  /* 0x00000009000c7223 */ /* 0x000fc800000000ff */
[----:B------:R-:W-:-:S04]  /*3740*/  FFMA R3, R31, R12, R0 ;  /* 0x0000000c1f037223 */ /* 0x000fc80000000000 */
[----:B------:R-:W-:-:S04]  /*3750*/  FFMA R12, R9, R3, R12 ;  /* 0x00000003090c7223 */ /* 0x000fc8000000000c */
[----:B------:R-:W-:-:S04]  /*3760*/  FFMA R31, R31, R12, R0 ;  /* 0x0000000c1f1f7223 */ /* 0x000fc80000000000 */
[----:B------:R-:W-:-:S05]  /*3770*/  FFMA R0, R9, R31, R12 ;  /* 0x0000001f09007223 */ /* 0x000fca000000000c */
[----:B------:R-:W-:-:S04]  /*3780*/  SHF.R.U32.HI R3, RZ, 0x17, R0 ;  /* 0x00000017ff037819 */ /* 0x000fc80000011600 */
[----:B------:R-:W-:-:S04]  /*3790*/  LOP3.LUT R8, R3, 0xff, RZ, 0xc0, !PT ;  /* 0x000000ff03087812 */ /* 0x000fc800078ec0ff */
[----:B------:R-:W-:-:S05]  /*37a0*/  IADD3 R3, PT, PT, R8, R7, RZ ;  /* 0x0000000708037210 */ /* 0x000fca0007ffe0ff */
[----:B------:R-:W-:-:S05]  /*37b0*/  VIADD R8, R3, 0xffffffff ;  /* 0xffffffff03087836 */ /* 0x000fca0000000000 */
[----:B------:R-:W-:-:S13]  /*37c0*/  ISETP.GE.U32.AND P0, PT, R8, 0xfe, PT ;  /* 0x000000fe0800780c */ /* 0x000fda0003f06070 */
[----:B------:R-:W-:Y:S05]  /*37d0*/  @!P0 BRA `(.L_x_92) ;  /* 0x0000000000808947 */ /* 0x000fea0003800000 */
[----:B------:R-:W-:-:S13]  /*37e0*/  ISETP.GT.AND P0, PT, R3, 0xfe, PT ;  /* 0x000000fe0300780c */ /* 0x000fda0003f04270 */
[----:B------:R-:W-:Y:S05]  /*37f0*/  @P0 BRA `(.L_x_93) ;  /* 0x00000000006c0947 */ /* 0x000fea0003800000 */
[----:B------:R-:W-:-:S13]  /*3800*/  ISETP.GE.AND P0, PT, R3, 0x1, PT ;  /* 0x000000010300780c */ /* 0x000fda0003f06270 */
[----:B------:R-:W-:Y:S05]  /*3810*/  @P0 BRA `(.L_x_94) ;  /* 0x0000000000740947 */ /* 0x000fea0003800000 */
[----:B------:R-:W-:Y:S02]  /*3820*/  ISETP.GE.AND P0, PT, R3, -0x18, PT ;  /* 0xffffffe80300780c */ /* 0x000fe40003f06270 */
[----:B------:R-:W-:-:S11]  /*3830*/  LOP3.LUT R0, R0, 0x80000000, RZ, 0xc0, !PT ;  /* 0x8000000000007812 */ /* 0x000fd600078ec0ff */
[----:B------:R-:W-:Y:S05]  /*3840*/  @!P0 BRA `(.L_x_94) ;  /* 0x0000000000688947 */ /* 0x000fea0003800000 */
[CCC-:B------:R-:W-:Y:S01]  /*3850*/  FFMA.RZ R7, R9.reuse, R31.reuse, R12.reuse ;  /* 0x0000001f09077223 */ /* 0x1c0fe2000000c00c */
[CCC-:B------:R-:W-:Y:S01]  /*3860*/  FFMA.RP R8, R9.reuse, R31.reuse, R12.reuse ;  /* 0x0000001f09087223 */ /* 0x1c0fe2000000800c */
[----:B------:R-:W-:Y:S01]  /*3870*/  FFMA.RM R31, R9, R31, R12 ;  /* 0x0000001f091f7223 */ /* 0x000fe2000000400c */
[C---:B------:R-:W-:Y:S01]  /*3880*/  VIADD R9, R3.reuse, 0x20 ;  /* 0x0000002003097836 */ /* 0x040fe20000000000 */
[----:B------:R-:W-:Y:S02]  /*3890*/  ISETP.NE.AND P3, PT, R3, RZ, PT ;  /* 0x000000ff0300720c */ /* 0x000fe40003f65270 */
[----:B------:R-:W-:Y:S02]  /*38a0*/  LOP3.LUT R7, R7, 0x7fffff, RZ, 0xc0, !PT ;  /* 0x007fffff07077812 */ /* 0x000fe400078ec0ff */
[----:B------:R-:W-:Y:S01]  /*38b0*/  ISETP.NE.AND P1, PT, R3, RZ, PT ;  /* 0x000000ff0300720c */ /* 0x000fe20003f25270 */
[----:B------:R-:W-:Y:S01]  /*38c0*/  IMAD.MOV R3, RZ, RZ, -R3 ;  /* 0x000000ffff037224 */ /* 0x000fe200078e0a03 */
[----:B------:R-:W-:-:S02]  /*38d0*/  LOP3.LUT R12, R7, 0x800000, RZ, 0xfc, !PT ;  /* 0x00800000070c7812 */ /* 0x000fc400078efcff */
[----:B------:R-:W-:Y:S02]  /*38e0*/  FSETP.NEU.FTZ.AND P0, PT, R8, R31, PT ;  /* 0x0000001f0800720b */ /* 0x000fe40003f1d000 */
[----:B------:R-:W-:Y:S02]  /*38f0*/  SHF.L.U32 R9, R12, R9, RZ ;  /* 0x000000090c097219 */ /* 0x000fe400000006ff */
[----:B------:R-:W-:Y:S02]  /*3900*/  SEL R3, R3, RZ, P3 ;  /* 0x000000ff03037207 */ /* 0x000fe40001800000 */
[----:B------:R-:W-:Y:S02]  /*3910*/  ISETP.NE.AND P1, PT, R9, RZ, P1 ;  /* 0x000000ff0900720c */ /* 0x000fe40000f25270 */
[----:B------:R-:W-:Y:S02]  /*3920*/  SHF.R.U32.HI R12, RZ, R3, R12 ;  /* 0x00000003ff0c7219 */ /* 0x000fe4000001160c */
[----:B------:R-:W-:-:S02]  /*3930*/  PLOP3.LUT P0, PT, P0, P1, PT, 0xf8, 0x8f ;  /* 0x00000000008f781c */ /* 0x000fc40000703f70 */
[----:B------:R-:W-:Y:S02]  /*3940*/  SHF.R.U32.HI R7, RZ, 0x1, R12 ;  /* 0x00000001ff077819 */ /* 0x000fe4000001160c */
[----:B------:R-:W-:-:S04]  /*3950*/  SEL R8, RZ, 0x1, !P0 ;  /* 0x00000001ff087807 */ /* 0x000fc80004000000 */
[----:B------:R-:W-:-:S04]  /*3960*/  LOP3.LUT R3, R8, 0x1, R7, 0xf8, !PT ;  /* 0x0000000108037812 */ /* 0x000fc800078ef807 */
[----:B------:R-:W-:-:S04]  /*3970*/  LOP3.LUT R12, R3, R12, RZ, 0xc0, !PT ;  /* 0x0000000c030c7212 */ /* 0x000fc800078ec0ff */
[----:B------:R-:W-:-:S04]  /*3980*/  IADD3 R7, PT, PT, R7, R12, RZ ;  /* 0x0000000c07077210 */ /* 0x000fc80007ffe0ff */
[----:B------:R-:W-:Y:S01]  /*3990*/  LOP3.LUT R0, R7, R0, RZ, 0xfc, !PT ;  /* 0x0000000007007212 */ /* 0x000fe200078efcff */
[----:B------:R-:W-:Y:S06]  /*39a0*/  BRA `(.L_x_94) ;  /* 0x0000000000107947 */ /* 0x000fec0003800000 */
.L_x_93:
[----:B------:R-:W-:-:S04]  /*39b0*/  LOP3.LUT R0, R0, 0x80000000, RZ, 0xc0, !PT ;  /* 0x8000000000007812 */ /* 0x000fc800078ec0ff */
[----:B------:R-:W-:Y:S01]  /*39c0*/  LOP3.LUT R0, R0, 0x7f800000, RZ, 0xfc, !PT ;  /* 0x7f80000000007812 */ /* 0x000fe200078efcff */
[----:B------:R-:W-:Y:S06]  /*39d0*/  BRA `(.L_x_94) ;  /* 0x0000000000047947 */ /* 0x000fec0003800000 */
.L_x_92:
[----:B------:R-:W-:-:S07]  /*39e0*/  IMAD R0, R7, 0x800000, R0 ;  /* 0x0080000007007824 */ /* 0x000fce00078e0200 */
.L_x_94:
[----:B------:R-:W-:Y:S05]  /*39f0*/  BSYNC.RECONVERGENT B1 ;  /* 0x0000000000017941 */ /* 0x000fea0003800200 */
.L_x_91:
[----:B------:R-:W-:Y:S05]  /*3a00*/  BRA `(.L_x_95) ;  /* 0x0000000000207947 */ /* 0x000fea0003800000 */
.L_x_90:
[----:B------:R-:W-:-:S04]  /*3a10*/  LOP3.LUT R0, R0, 0x80000000, R3, 0x48, !PT ;  /* 0x8000000000007812 */ /* 0x000fc800078e4803 */
[----:B------:R-:W-:Y:S01]  /*3a20*/  LOP3.LUT R0, R0, 0x7f800000, RZ, 0xfc, !PT ;  /* 0x7f80000000007812 */ /* 0x000fe200078efcff */
[----:B------:R-:W-:Y:S06]  /*3a30*/  BRA `(.L_x_95) ;  /* 0x0000000000147947 */ /* 0x000fec0003800000 */
.L_x_89:
[----:B------:R-:W-:Y:S01]  /*3a40*/  LOP3.LUT R0, R0, 0x80000000, R3, 0x48, !PT ;  /* 0x8000000000007812 */ /* 0x000fe200078e4803 */
[----:B------:R-:W-:Y:S06]  /*3a50*/  BRA `(.L_x_95) ;  /* 0x00000000000c7947 */ /* 0x000fec0003800000 */
.L_x_88:
[----:B------:R-:W0:Y:S01]  /*3a60*/  MUFU.RSQ R0, -QNAN ;  /* 0xffc0000000007908 */ /* 0x000e220000001400 */
[----:B------:R-:W-:Y:S05]  /*3a70*/  BRA `(.L_x_95) ;  /* 0x0000000000047947 */ /* 0x000fea0003800000 */
.L_x_87:
[----:B------:R-:W-:-:S07]  /*3a80*/  FADD.FTZ R0, R3, R0 ;  /* 0x0000000003007221 */ /* 0x000fce0000010000 */
.L_x_95:
[----:B------:R-:W-:Y:S05]  /*3a90*/  BSYNC.RECONVERGENT B0 ;  /* 0x0000000000007941 */ /* 0x000fea0003800200 */
.L_x_85:
[----:B------:R-:W-:-:S04]  /*3aa0*/  IMAD.MOV.U32 R7, RZ, RZ, 0x0 ;  /* 0x00000000ff077424 */ /* 0x000fc800078e00ff */
[----:B0-----:R-:W-:Y:S05]  /*3ab0*/  RET.REL.NODEC R6 `(_Z15fivegrad_kerneliiiiiiPKfS0_PKiS0_Pff) ;  /* 0xffffffc406507950 */ /* 0x001fea0003c3ffff */
.L_x_96:
[----:B------:R-:W-:-:S00]  /*3ac0*/  BRA `(.L_x_96) ;  /* 0xfffffffc00fc7947 */ /* 0x000fc0000383ffff */
[----:B------:R-:W-:-:S00]  /*3ad0*/  NOP ;  /* 0x0000000000007918 */ /* 0x000fc00000000000 */
        /* <DEDUP_REMOVED lines=10> */
.L_x_240:


//--------------------- .text._Z11five_kerneliiiiiiPKfS0_PKiPff --------------------------
	.section	.text._Z11five_kerneliiiiiiPKfS0_PKiPff,"ax",@progbits
	.align	128
        .global         _Z11five_kerneliiiiiiPKfS0_PKiPff
        .type           _Z11five_kerneliiiiiiPKfS0_PKiPff,@function
        .size           _Z11five_kerneliiiiiiPKfS0_PKiPff,(.L_x_242 - _Z11five_kerneliiiiiiPKfS0_PKiPff)
        .other          _Z11five_kerneliiiiiiPKfS0_PKiPff,@"STO_CUDA_ENTRY STV_DEFAULT"
_Z11five_kerneliiiiiiPKfS0_PKiPff:
.text._Z11five_kerneliiiiiiPKfS0_PKiPff:
[----:B------:R-:W0:Y:S01]  /*0000*/  LDC R1, c[0x0][0x37c] ;  /* 0x0000df00ff017b82 */ /* 0x000e220000000800 */
[----:B------:R-:W1:Y:S07]  /*0010*/  S2R R0, SR_TID.X ;  /* 0x0000000000007919 */ /* 0x000e6e0000002100 */
[----:B------:R-:W1:Y:S01]  /*0020*/  S2UR UR4, SR_CTAID.X ;  /* 0x00000000000479c3 */ /* 0x000e620000002500 */
[----:B------:R-:W2:Y:S01]  /*0030*/  LDCU UR7, c[0x0][0x390] ;  /* 0x00007200ff0777ac */ /* 0x000ea20008000800 */
[----:B0-----:R-:W-:-:S06]  /*0040*/  VIADD R1, R1, 0xffffffe8 ;  /* 0xffffffe801017836 */ /* 0x001fcc0000000000 */
[----:B------:R-:W1:Y:S02]  /*0050*/  LDC R5, c[0x0][0x360] ;  /* 0x0000d800ff057b82 */ /* 0x000e640000000800 */
[----:B-1----:R-:W-:-:S05]  /*0060*/  IMAD R5, R5, UR4, R0 ;  /* 0x0000000405057c24 */ /* 0x002fca000f8e0200 */
[----:B--2---:R-:W-:-:S13]  /*0070*/  ISETP.GE.AND P0, PT, R5, UR7, PT ;  /* 0x0000000705007c0c */ /* 0x004fda000bf06270 */
[----:B------:R-:W-:Y:S05]  /*0080*/  @P0 EXIT ;  /* 0x000000000000094d */ /* 0x000fea0003800000 */
[----:B------:R-:W0:Y:S01]  /*0090*/  S2UR UR6, SR_CTAID.Z ;  /* 0x00000000000679c3 */ /* 0x000e220000002700 */
[----:B------:R-:W1:Y:S01]  /*00a0*/  LDCU.64 UR12, c[0x0][0x388] ;  /* 0x00007100ff0c77ac */ /* 0x000e620008000a00 */
[----:B------:R2:W-:Y:S01]  /*00b0*/  STL.64 [R1], RZ ;  /* 0x000000ff01007387 */ /* 0x0005e20000100a00 */
[----:B------:R-:W-:Y:S02]  /*00c0*/  MOV R2, UR7 ;  /* 0x0000000700027c02 */ /* 0x000fe40008000f00 */
[----:B------:R-:W-:Y:S01]  /*00d0*/  CS2R R6, SRZ ;  /* 0x0000000000067805 */ /* 0x000fe2000001ff00 */
[----:B------:R-:W3:Y:S01]  /*00e0*/  LDCU UR4, c[0x0][0x384] ;  /* 0x00007080ff0477ac */ /* 0x000ee20008000800 */
[----:B------:R2:W-:Y:S01]  /*00f0*/  STL.64 [R1+0x8], RZ ;  /* 0x000008ff01007387 */ /* 0x0005e20000100a00 */
[----:B------:R-:W0:Y:S01]  /*0100*/  LDC R3, c[0x0][0x394] ;  /* 0x0000e500ff037b82 */ /* 0x000e220000000800 */
[----:B------:R-:W4:Y:S02]  /*0110*/  LDCU.128 UR8, c[0x0][0x3a0] ;  /* 0x00007400ff0877ac */ /* 0x000f240008000c00 */
[----:B------:R2:W-:Y:S01]  /*0120*/  STL.64 [R1+0x10], RZ ;  /* 0x000010ff01007387 */ /* 0x0005e20000100a00 */
[----:B------:R-:W0:Y:S04]  /*0130*/  LDCU.64 UR14, c[0x0][0x358] ;  /* 0x00006b00ff0e77ac */ /* 0x000e280008000a00 */
[----:B------:R-:W3:Y:S01]  /*0140*/  S2UR UR5, SR_CTAID.Y ;  /* 0x00000000000579c3 */ /* 0x000ee20000002600 */
[----:B-1----:R-:W-:-:S07]  /*0150*/  UISETP.GE.AND UP0, UPT, UR13, 0x1, UPT ;  /* 0x000000010d00788c */ /* 0x002fce000bf06270 */
[----:B------:R-:W1:Y:S01]  /*0160*/  LDC.64 R8, c[0x0][0x3b0] ;  /* 0x0000ec00ff087b82 */ /* 0x000e620000000a00 */
[----:B0-----:R-:W-:-:S05]  /*0170*/  IMAD R0, R3, UR6, RZ ;  /* 0x0000000603007c24 */ /* 0x001fca000f8e02ff */
[----:B------:R-:W-:Y:S01]  /*0180*/  R2UR UR16, R0 ;  /* 0x00000000001072ca */ /* 0x000fe200000e0000 */
[----:B------:R-:W-:Y:S01]  /*0190*/  IMAD.U32 R0, RZ, RZ, UR12 ;  /* 0x0000000cff007e24 */ /* 0x000fe2000f8e00ff */
[----:B---3--:R-:W-:-:S04]  /*01a0*/  UIMAD UR4, UR5, UR4, URZ ;  /* 0x00000004050472a4 */ /* 0x008fc8000f8e02ff */
[----:B------:R-:W-:-:S04]  /*01b0*/  USHF.L.U32 UR6, UR4, 0x1, URZ ;  /* 0x0000000104067899 */ /* 0x000fc800080006ff */
[----:B----4-:R-:W-:-:S03]  /*01c0*/  UIMAD.WIDE UR6, UR6, 0x4, UR8 ;  /* 0x00000004060678a5 */ /* 0x010fc6000f8e0208 */
[----:B------:R-:W-:Y:S01]  /*01d0*/  VIADDMNMX R3, R3, UR16, R0, PT ;  /* 0x0000001003037c46 */ /* 0x000fe2000b800100 */
[----:B------:R-:W-:Y:S01]  /*01e0*/  IMAD R0, R2, UR5, R5 ;  /* 0x0000000502007c24 */ /* 0x000fe2000f8e0205 */
[----:B------:R-:W-:Y:S01]  /*01f0*/  UIMAD UR5, UR4, UR12, URZ ;  /* 0x0000000c040572a4 */ /* 0x000fe2000f8e02ff */
[----:B------:R-:W-:Y:S01]  /*0200*/  IMAD.U32 R2, RZ, RZ, UR10 ;  /* 0x0000000aff027e24 */ /* 0x000fe2000f8e00ff */
[----:B------:R-:W-:Y:S01]  /*0210*/  R2UR UR17, R3 ;  /* 0x00000000031172ca */ /* 0x000fe200000e0000 */
[C---:B------:R-:W-:Y:S02]  /*0220*/  IMAD R10, R0.reuse, UR12, RZ ;  /* 0x0000000c000a7c24 */ /* 0x040fe4000f8e02ff */
[----:B------:R-:W-:Y:S02]  /*0230*/  IMAD.U32 R3, RZ, RZ, UR11 ;  /* 0x0000000bff037e24 */ /* 0x000fe4000f8e00ff */
[----:B------:R-:W-:Y:S02]  /*0240*/  IMAD R4, R0, UR13, RZ ;  /* 0x0000000d00047c24 */ /* 0x000fe4000f8e02ff */
[----:B------:R-:W-:-:S02]  /*0250*/  IMAD R10, R10, 0x6, RZ ;  /* 0x000000060a0a7824 */ /* 0x000fc400078e02ff */
[----:B------:R-:W-:-:S04]  /*0260*/  IMAD.WIDE R4, R4, 0x4, R2 ;  /* 0x0000000404047825 */ /* 0x000fc800078e0202 */
[----:B-1----:R-:W-:Y:S01]  /*0270*/  IMAD.WIDE R2, R10, 0x4, R8 ;  /* 0x000000040a027825 */ /* 0x002fe200078e0208 */
[----:B--2---:R-:W-:Y:S06]  /*0280*/  BRA.U !UP0, `(.L_x_97) ;  /* 0x00000025080c7547 */ /* 0x004fec000b800000 */
[----:B------:R-:W-:Y:S01]  /*0290*/  UISETP.GE.U32.AND UP0, UPT, UR13, 0x4, UPT ;  /* 0x000000040d00788c */ /* 0x000fe2000bf06070 */
[----:B------:R-:W-:Y:S01]  /*02a0*/  HFMA2 R8, -RZ, RZ, 0, 0 ;  /* 0x00000000ff087431 */ /* 0x000fe200000001ff */
[----:B------:R-:W-:-:S07]  /*02b0*/  ULOP3.LUT UR8, UR13, 0x3, URZ, 0xc0, !UPT ;  /* 0x000000030d087892 */ /* 0x000fce000f8ec0ff */
[----:B------:R-:W-:Y:S05]  /*02c0*/  BRA.U !UP0, `(.L_x_98) ;  /* 0x0000001108007547 */ /* 0x000fea000b800000 */
[----:B------:R-:W0:Y:S01]  /*02d0*/  LDC R6, c[0x0][0x3b8] ;  /* 0x0000ee00ff067b82 */ /* 0x000e220000000800 */
[----:B------:R-:W-:Y:S01]  /*02e0*/  ULOP3.LUT UR4, UR13, 0x7ffffffc, URZ, 0xc0, !UPT ;  /* 0x7ffffffc0d047892 */ /* 0x000fe2000f8ec0ff */
[----:B------:R-:W-:-:S05]  /*02f0*/  IMAD.MOV.U32 R7, RZ, RZ, RZ ;  /* 0x000000ffff077224 */ /* 0x000fca00078e00ff */
[----:B------:R-:W-:-:S07]  /*0300*/  IMAD.U32 R8, RZ, RZ, UR4 ;  /* 0x00000004ff087e24 */ /* 0x000fce000f8e00ff */
.L_x_123:
[----:B------:R-:W-:-:S05]  /*0310*/  IMAD.WIDE.U32 R18, R7, 0x4, R4 ;  /* 0x0000000407127825 */ /* 0x000fca00078e0004 */
[----:B-1----:R-:W2:Y:S01]  /*0320*/  LDG.E R0, desc[UR14][R18.64] ;  /* 0x0000000e12007981 */ /* 0x002ea2000c1e1900 */
[----:B------:R-:W-:Y:S01]  /*0330*/  MOV R13, 0x4 ;  /* 0x00000004000d7802 */ /* 0x000fe20000000f00 */
[----:B--2---:R-:W-:-:S04]  /*0340*/  IMAD.SHL.U32 R0, R0, 0x2, RZ ;  /* 0x0000000200007824 */ /* 0x004fc800078e00ff */
[----:B------:R-:W-:-:S05]  /*0350*/  IMAD.WIDE R12, R0, R13, UR6 ;  /* 0x00000006000c7e25 */ /* 0x000fca000f8e020d */
[----:B------:R-:W2:Y:S01]  /*0360*/  LDG.E R9, desc[UR14][R12.64] ;  /* 0x0000000e0c097981 */ /* 0x000ea2000c1e1900 */
[----:B------:R-:W-:Y:S01]  /*0370*/  UMOV UR10, 0x78b58c40 ;  /* 0x78b58c40000a7882 */ /* 0x000fe20000000000 */
[----:B------:R-:W-:Y:S01]  /*0380*/  UMOV UR11, 0x4415af1d ;  /* 0x4415af1d000b7882 */ /* 0x000fe20000000000 */
[----:B------:R-:W-:Y:S01]  /*0390*/  VIADD R7, R7, 0x4 ;  /* 0x0000000407077836 */ /* 0x000fe20000000000 */
[----:B------:R-:W-:Y:S04]  /*03a0*/  BSSY.RECONVERGENT B2, `(.L_x_99) ;  /* 0x0000037000027945 */ /* 0x000fe80003800200 */
[----:B------:R-:W-:Y:S01]  /*03b0*/  ISETP.NE.AND P2, PT, R7, R8, PT ;  /* 0x000000080700720c */ /* 0x000fe20003f45270 */
        /* <DEDUP_REMOVED lines=15> */
[----:B------:R-:W-:Y:S02]  /*04b0*/  MOV R12, 0x4e0 ;  /* 0x000004e0000c7802 */ /* 0x000fe40000000f00 */
[----:B0-----:R-:W-:-:S07]  /*04c0*/  MOV R17, UR4 ;  /* 0x0000000400117c02 */ /* 0x001fce0008000f00 */
[----:B-----5:R-:W-:Y:S05]  /*04d0*/  CALL.REL.NOINC `($__internal_3_$__cuda_sm3x_div_rn_noftz_f32_slowpath) ;  /* 0x0000009c00687944 */ /* 0x020fea0003c00000 */
.L_x_102:
[----:B------:R-:W-:Y:S05]  /*04e0*/  BSYNC.RECONVERGENT B3 ;  /* 0x0000000000037941 */ /* 0x000fea0003800200 */
.L_x_101:
        /* <DEDUP_REMOVED lines=16> */
[----:B-1----:R-:W-:Y:S05]  /*05f0*/  CALL.REL.NOINC `($__internal_3_$__cuda_sm3x_div_rn_noftz_f32_slowpath) ;  /* 0x0000009c00207944 */ /* 0x002fea0003c00000 */
[----:B------:R-:W-:-:S07]  /*0600*/  IMAD.MOV.U32 R9, RZ, RZ, R0 ;  /* 0x000000ffff097224 */ /* 0x000fce00078e0000 */
.L_x_104:
[----:B------:R-:W-:Y:S05]  /*0610*/  BSYNC.RECONVERGENT B3 ;  /* 0x0000000000037941 */ /* 0x000fea0003800200 */
.L_x_103:
[----:B0-----:R-:W0:Y:S01]  /*0620*/  F2F.F64.F32 R12, R9 ;  /* 0x00000009000c7310 */ /* 0x001e220000201800 */
[----:B------:R-:W-:Y:S01]  /*0630*/  MOV R0, 0x2 ;  /* 0x0000000200007802 */ /* 0x000fe20000000f00 */
        /* <DEDUP_REMOVED lines=11> */
[----:B--2---:R-:W-:-:S05]  /*06f0*/  VIADD R0, R0, 0x1 ;  /* 0x0000000100007836 */ /* 0x004fca0000000000 */
[----:B------:R1:W-:Y:S02]  /*0700*/  STL [R3], R0 ;  /* 0x0000000003007387 */ /* 0x0003e40000100800 */
.L_x_100:
[----:B------:R-:W-:Y:S05]  /*0710*/  BSYNC.RECONVERGENT B2 ;  /* 0x0000000000027941 */ /* 0x000fea0003800200 */
.L_x_99:
[----:B-1----:R-:W2:Y:S01]  /*0720*/  LDG.E R0, desc[UR14][R18.64+0x4] ;  /* 0x0000040e12007981 */ /* 0x002ea2000c1e1900 */
        /* <DEDUP_REMOVED lines=24> */
[----:B-----5:R-:W-:Y:S05]  /*08b0*/  CALL.REL.NOINC `($__internal_3_$__cuda_sm3x_div_rn_noftz_f32_slowpath) ;  /* 0x0000009800707944 */ /* 0x020fea0003c00000 */
.L_x_108:
[----:B------:R-:W-:Y:S05]  /*08c0*/  BSYNC.RECONVERGENT B3 ;  /* 0x0000000000037941 */ /* 0x000fea0003800200 */
.L_x_107:
        /* <DEDUP_REMOVED lines=16> */
[----:B-1----:R-:W-:Y:S05]  /*09d0*/  CALL.REL.NOINC `($__internal_3_$__cuda_sm3x_div_rn_noftz_f32_slowpath) ;  /* 0x0000009800287944 */ /* 0x002fea0003c00000 */
[----:B------:R-:W-:-:S07]  /*09e0*/  IMAD.MOV.U32 R9, RZ, RZ, R0 ;  /* 0x000000ffff097224 */ /* 0x000fce00078e0000 */
.L_x_110:
[----:B------:R-:W-:Y:S05]  /*09f0*/  BSYNC.RECONVERGENT B3 ;  /* 0x0000000000037941 */ /* 0x000fea0003800200 */
.L_x_109:
[----:B0-----:R-:W0:Y:S01]  /*0a00*/  F2F.F64.F32 R12, R9 ;  /* 0x00000009000c7310 */ /* 0x001e220000201800 */
[----:B------:R-:W-:Y:S01]  /*0a10*/  IMAD.MOV.U32 R0, RZ, RZ, 0x2 ;  /* 0x00000002ff007424 */ /* 0x000fe200078e00ff */
[----:B0-----:R-:W-:-:S10]  /*0a20*/  DADD R12, R12, 0.5 ;  /* 0x3fe000000c0c7429 */ /* 0x001fd40000000000 */
[----:B------:R-:W0:Y:S02]  /*0a30*/  F2I.F64.TRUNC R13, R12 ;  /* 0x0000000c000d7311 */ /* 0x000e24000030d100 */
[----:B0-----:R-:W-:-:S04]  /*0a40*/  ISETP.NE.AND P0, PT, R13, 0x1, PT ;  /* 0x000000010d00780c */ /* 0x001fc80003f05270 */
[----:B-1----:R-:W-:-:S13]  /*0a50*/  ISETP.EQ.AND P0, PT, R2, 0x1, !P0 ;  /* 0x000000010200780c */ /* 0x002fda0004702270 */
[----:B------:R-:W-:-:S05]  /*0a60*/  @!P0 IMAD.IADD R2, R2, 0x1, R13 ;  /* 0x0000000102028824 */ /* 0x000fca00078e020d */
[C---:B------:R-:W-:Y:S02]  /*0a70*/  ISETP.GT.OR P1, PT, R2.reuse, 0x1, P0 ;  /* 0x000000010200780c */ /* 0x040fe40000724670 */
[----:B------:R-:W-:-:S11]  /*0a80*/  @!P0 IADD3 R3, PT, PT, R2, 0x1, RZ ;  /* 0x0000000102038810 */ /* 0x000fd60007ffe0ff */
[----:B------:R-:W-:-:S05]  /*0a90*/  @!P1 IMAD.MOV R3, RZ, RZ, R2 ;  /* 0x000000ffff039224 */ /* 0x000fca00078e0202 */
[----:B------:R-:W-:-:S04]  /*0aa0*/  @!P0 VIMNMX R0, PT, PT, R3, 0x5, PT ;  /* 0x0000000503008848 */ /* 0x000fc80003fe0100 */
[----:B------:R-:W-:-:S05]  /*0ab0*/  LEA R3, R0, R1, 0x2 ;  /* 0x0000000100037211 */ /* 0x000fca00078e10ff */
[----:B------:R-:W2:Y:S02]  /*0ac0*/  LDL R0, [R3] ;  /* 0x0000000003007983 */ /* 0x000ea40000100800 */
[----:B--2---:R-:W-:-:S05]  /*0ad0*/  VIADD R0, R0, 0x1 ;  /* 0x0000000100007836 */ /* 0x004fca0000000000 */
[----:B------:R1:W-:Y:S02]  /*0ae0*/  STL [R3], R0 ;  /* 0x0000000003007387 */ /* 0x0003e40000100800 */
.L_x_106:
[----:B------:R-:W-:Y:S05]  /*0af0*/  BSYNC.RECONVERGENT B2 ;  /* 0x0000000000027941 */ /* 0x000fea0003800200 */
.L_x_105:
[----:B-1----:R-:W2:Y:S01]  /*0b00*/  LDG.E R0, desc[UR14][R18.64+0x8] ;  /* 0x0000080e12007981 */ /* 0x002ea2000c1e1900 */
[----:B------:R-:W-:Y:S01]  /*0b10*/  IMAD.MOV.U32 R13, RZ, RZ, 0x4 ;  /* 0x00000004ff0d7424 */ /* 0x000fe200078e00ff */
[----:B--2---:R-:W-:-:S05]  /*0b20*/  SHF.L.U32 R0, R0, 0x1, RZ ;  /* 0x0000000100007819 */ /* 0x004fca00000006ff */
        /* <DEDUP_REMOVED lines=23> */
.L_x_114:
[----:B------:R-:W-:Y:S05]  /*0ca0*/  BSYNC.RECONVERGENT B3 ;  /* 0x0000000000037941 */ /* 0x000fea0003800200 */
.L_x_113:
        /* <DEDUP_REMOVED lines=16> */
[----:B-1----:R-:W-:Y:S05]  /*0db0*/  CALL.REL.NOINC `($__internal_3_$__cuda_sm3x_div_rn_noftz_f32_slowpath) ;  /* 0x0000009400307944 */ /* 0x002fea0003c00000 */
[----:B------:R-:W-:-:S07]  /*0dc0*/  MOV R9, R0 ;  /* 0x0000000000097202 */ /* 0x000fce0000000f00 */
.L_x_116:
[----:B------:R-:W-:Y:S05]  /*0dd0*/  BSYNC.RECONVERGENT B3 ;  /* 0x0000000000037941 */ /* 0x000fea0003800200 */
.L_x_115:
        /* <DEDUP_REMOVED lines=13> */
[----:B--2---:R-:W-:-:S05]  /*0eb0*/  IADD3 R0, PT, PT, R0, 0x1, RZ ;  /* 0x0000000100007810 */ /* 0x004fca0007ffe0ff */
[----:B------:R1:W-:Y:S02]  /*0ec0*/  STL [R3], R0 ;  /* 0x0000000003007387 */ /* 0x0003e40000100800 */
.L_x_112:
[----:B------:R-:W-:Y:S05]  /*0ed0*/  BSYNC.RECONVERGENT B2 ;  /* 0x0000000000027941 */ /* 0x000fea0003800200 */
.L_x_111:
[----:B------:R-:W2:Y:S01]  /*0ee0*/  LDG.E R18, desc[UR14][R18.64+0xc] ;  /* 0x00000c0e12127981 */ /* 0x000ea2000c1e1900 */
[----:B------:R-:W-:Y:S02]  /*0ef0*/  IMAD.MOV.U32 R13, RZ, RZ, 0x4 ;  /* 0x00000004ff0d7424 */ /* 0x000fe400078e00ff */
[----:B--2---:R-:W-:-:S04]  /*0f00*/  IMAD.SHL.U32 R12, R18, 0x2, RZ ;  /* 0x00000002120c7824 */ /* 0x004fc800078e00ff */
[----:B------:R-:W-:-:S05]  /*0f10*/  IMAD.WIDE R12, R12, R13, UR6 ;  /* 0x000000060c0c7e25 */ /* 0x000fca000f8e020d */
[----:B------:R-:W1:Y:S01]  /*0f20*/  LDG.E R11, desc[UR14][R12.64] ;  /* 0x0000000e0c0b7981 */ /* 0x000e62000c1e1900 */
[----:B------:R-:W-:Y:S01]  /*0f30*/  UMOV UR10, 0x78b58c40 ;  /* 0x78b58c40000a7882 */ /* 0x000fe20000000000 */
[----:B------:R-:W-:Y:S01]  /*0f40*/  UMOV UR11, 0x4415af1d ;  /* 0x4415af1d000b7882 */ /* 0x000fe20000000000 */
[----:B------:R-:W-:Y:S01]  /*0f50*/  BSSY.RECONVERGENT B2, `(.L_x_117) ;  /* 0x0000036000027945 */ /* 0x000fe20003800200 */
[----:B-1----:R-:W1:Y:S02]  /*0f60*/  F2F.F64.F32 R2, R11 ;  /* 0x0000000b00027310 */ /* 0x002e640000201800 */
        /* <DEDUP_REMOVED lines=17> */
.L_x_120:
[----:B------:R-:W-:Y:S05]  /*1080*/  BSYNC.RECONVERGENT B3 ;  /* 0x0000000000037941 */ /* 0x000fea0003800200 */
.L_x_119:
        /* <DEDUP_REMOVED lines=17> */
[----:B------:R-:W-:-:S07]  /*11a0*/  IMAD.MOV.U32 R9, RZ, RZ, R0 ;  /* 0x000000ffff097224 */ /* 0x000fce00078e0000 */
.L_x_122:
[----:B------:R-:W-:Y:S05]  /*11b0*/  BSYNC.RECONVERGENT B3 ;  /* 0x0000000000037941 */ /* 0x000fea0003800200 */
.L_x_121:
        /* <DEDUP_REMOVED lines=15> */
.L_x_118:
[----:B------:R-:W-:Y:S05]  /*12b0*/  BSYNC.RECONVERGENT B2 ;  /* 0x0000000000027941 */ /* 0x000fea0003800200 */
.L_x_117:
[----:B------:R-:W-:Y:S05]  /*12c0*/  @P2 BRA `(.L_x_123) ;  /* 0xfffffff000102947 */ /* 0x000fea000383ffff */
.L_x_98:
[----:B------:R-:W-:-:S09]  /*12d0*/  UISETP.NE.AND UP0, UPT, UR8, URZ, UPT ;  /* 0x000000ff0800728c */ /* 0x000fd2000bf05270 */
[----:B------:R-:W-:Y:S05]  /*12e0*/  BRA.U !UP0, `(.L_x_124) ;  /* 0x0000000508147547 */ /* 0x000fea000b800000 */
[----:B------:R-:W2:Y:S01]  /*12f0*/  LDC R2, c[0x0][0x3b8] ;  /* 0x0000ee00ff027b82 */ /* 0x000ea20000000800 */
[----:B------:R-:W-:-:S05]  /*1300*/  UMOV UR4, URZ ;  /* 0x000000ff00047c82 */ /* 0x000fca0008000000 */
.L_x_131:
[----:B0-----:R-:W-:-:S06]  /*1310*/  IMAD.WIDE.U32 R6, R8, 0x4, R4 ;  /* 0x0000000408067825 */ /* 0x001fcc00078e0004 */
[----:B---3--:R-:W3:Y:S01]  /*1320*/  LDG.E R6, desc[UR14][R6.64] ;  /* 0x0000000e06067981 */ /* 0x008ee2000c1e1900 */
[----:B------:R-:W-:Y:S02]  /*1330*/  HFMA2 R15, -RZ, RZ, 0, 2.384185791015625e-07 ;  /* 0x00000004ff0f7431 */ /* 0x000fe400000001ff */
[----:B---3--:R-:W-:-:S04]  /*1340*/  IMAD.SHL.U32 R14, R6, 0x2, RZ ;  /* 0x00000002060e7824 */ /* 0x008fc800078e00ff */
[----:B------:R-:W-:-:S05]  /*1350*/  IMAD.WIDE R14, R14, R15, UR6 ;  /* 0x000000060e0e7e25 */ /* 0x000fca000f8e020f */
[----:B------:R-:W3:Y:S01]  /*1360*/  LDG.E R9, desc[UR14][R14.64] ;  /* 0x0000000e0e097981 */ /* 0x000ee2000c1e1900 */
[----:B------:R-:W-:Y:S01]  /*1370*/  UMOV UR10, 0x78b58c40 ;  /* 0x78b58c40000a7882 */ /* 0x000fe20000000000 */
[----:B------:R-:W-:Y:S01]  /*1380*/  UMOV UR11, 0x4415af1d ;  /* 0x4415af1d000b7882 */ /* 0x000fe20000000000 */
[----:B------:R-:W-:Y:S01]  /*1390*/  UIADD3 UR4, UPT, UPT, UR4, 0x1, URZ ;  /* 0x0000000104047890 */ /* 0x000fe2000fffe0ff */
[----:B------:R-:W-:Y:S03]  /*13a0*/  BSSY.RECONVERGENT B2, `(.L_x_125) ;  /* 0x0000037000027945 */ /* 0x000fe60003800200 */
[----:B------:R-:W-:Y:S01]  /*13b0*/  UISETP.NE.AND UP0, UPT, UR4, UR8, UPT ;  /* 0x000000080400728c */ /* 0x000fe2000bf05270 */
[----:B---3--:R-:W0:Y:S02]  /*13c0*/  F2F.F64.F32 R12, R9 ;  /* 0x00000009000c7310 */ /* 0x008e240000201800 */
[----:B0-----:R-:W-:-:S14]  /*13d0*/  DSETP.GT.AND P0, PT, R12, UR10, PT ;  /* 0x0000000a0c007e2a */ /* 0x001fdc000bf04000 */
[----:B------:R-:W-:Y:S05]  /*13e0*/  @P0 BRA `(.L_x_126) ;  /* 0x0000000000c80947 */ /* 0x000fea0003800000 */
[----:B------:R0:W5:Y:S01]  /*13f0*/  LDG.E R7, desc[UR14][R14.64+0x4] ;  /* 0x0000040e0e077981 */ /* 0x000162000c1e1900 */
[----:B-12---:R-:W1:Y:S01]  /*1400*/  MUFU.RCP R3, R2 ;  /* 0x0000000200037308 */ /* 0x006e620000001000 */
[----:B------:R-:W-:Y:S07]  /*1410*/  BSSY.RECONVERGENT B3, `(.L_x_127) ;  /* 0x000000d000037945 */ /* 0x000fee0003800200 */
        /* <DEDUP_REMOVED lines=9> */
[----:B------:R-:W-:Y:S01]  /*14b0*/  MOV R12, 0x14e0 ;  /* 0x000014e0000c7802 */ /* 0x000fe20000000f00 */
[----:B0-----:R-:W-:-:S07]  /*14c0*/  IMAD.U32 R17, RZ, RZ, UR9 ;  /* 0x00000009ff117e24 */ /* 0x001fce000f8e00ff */
[----:B-----5:R-:W-:Y:S05]  /*14d0*/  CALL.REL.NOINC `($__internal_3_$__cuda_sm3x_div_rn_noftz_f32_slowpath) ;  /* 0x0000008c00687944 */ /* 0x020fea0003c00000 */
.L_x_128:
[----:B------:R-:W-:Y:S05]  /*14e0*/  BSYNC.RECONVERGENT B3 ;  /* 0x0000000000037941 */ /* 0x000fea0003800200 */
.L_x_127:
        /* <DEDUP_REMOVED lines=18> */
.L_x_130:
[----:B------:R-:W-:Y:S05]  /*1610*/  BSYNC.RECONVERGENT B3 ;  /* 0x0000000000037941 */ /* 0x000fea0003800200 */
.L_x_129:
[----:B------:R-:W2:Y:S01]  /*1620*/  F2F.F64.F32 R6, R9 ;  /* 0x0000000900067310 */ /* 0x000ea20000201800 */
[----:B------:R-:W-:Y:S01]  /*1630*/  IMAD.MOV.U32 R0, RZ, RZ, 0x2 ;  /* 0x00000002ff007424 */ /* 0x000fe200078e00ff */
[----:B--2---:R-:W-:-:S10]  /*1640*/  DADD R6, R6, 0.5 ;  /* 0x3fe0000006067429 */ /* 0x004fd40000000000 */
[----:B------:R-:W2:Y:S02]  /*1650*/  F2I.F64.TRUNC R6, R6 ;  /* 0x0000000600067311 */ /* 0x000ea4000030d100 */
[----:B--2---:R-:W-:-:S04]  /*1660*/  ISETP.NE.AND P0, PT, R6, 0x1, PT ;  /* 0x000000010600780c */ /* 0x004fc80003f05270 */
        /* <DEDUP_REMOVED lines=10> */
.L_x_126:
[----:B------:R-:W-:Y:S05]  /*1710*/  BSYNC.RECONVERGENT B2 ;  /* 0x0000000000027941 */ /* 0x000fea0003800200 */
.L_x_125:
[----:B------:R-:W-:Y:S01]  /*1720*/  VIADD R8, R8, 0x1 ;  /* 0x0000000108087836 */ /* 0x000fe20000000000 */
[----:B------:R-:W-:Y:S06]  /*1730*/  BRA.U UP0, `(.L_x_131) ;  /* 0xfffffff900f47547 */ /* 0x000fec000b83ffff */
.L_x_124:
[----:B-123--:R-:W1:Y:S01]  /*1740*/  LDC.64 R2, c[0x0][0x3b0] ;  /* 0x0000ec00ff027b82 */ /* 0x00ee620000000a00 */
[----:B------:R-:W-:Y:S01]  /*1750*/  MOV R21, UR16 ;  /* 0x0000001000157c02 */ /* 0x000fe20008000f00 */
[----:B------:R-:W-:-:S03]  /*1760*/  UMOV UR4, URZ ;  /* 0x000000ff00047c82 */ /* 0x000fc60008000000 */
[----:B------:R-:W-:-:S04]  /*1770*/  IADD3 R21, PT, PT, -R21, UR17, RZ ;  /* 0x0000001115157c10 */ /* 0x000fc8000fffe1ff */
[----:B------:R-:W-:Y:S01]  /*1780*/  LOP3.LUT R21, R21, 0x3, RZ, 0xc0, !PT ;  /* 0x0000000315157812 */ /* 0x000fe200078ec0ff */
[----:B-1----:R-:W-:-:S07]  /*1790*/  IMAD.WIDE R2, R10, 0x4, R2 ;  /* 0x000000040a027825 */ /* 0x002fce00078e0202 */
.L_x_154:
[----:B--23--:R-:W-:Y:S01]  /*17a0*/  IMAD.U32 R9, RZ, RZ, UR4 ;  /* 0x00000004ff097e24 */ /* 0x00cfe2000f8e00ff */
[----:B-1----:R-:W1:Y:S03]  /*17b0*/  LDCU UR10, c[0x0][0x38c] ;  /* 0x00007180ff0a77ac */ /* 0x002e660008000800 */
[----:B------:R-:W-:-:S06]  /*17c0*/  IMAD.WIDE.U32 R8, R9, 0x4, R4 ;  /* 0x0000000409087825 */ /* 0x000fcc00078e0004 */
[----:B------:R-:W2:Y:S01]  /*17d0*/  LDG.E R8, desc[UR14][R8.64] ;  /* 0x0000000e08087981 */ /* 0x000ea2000c1e1900 */
[----:B0-----:R-:W-:Y:S01]  /*17e0*/  IMAD.MOV.U32 R13, RZ, RZ, 0x4 ;  /* 0x00000004ff0d7424 */ /* 0x001fe200078e00ff */
[----:B--2---:R-:W-:-:S05]  /*17f0*/  SHF.L.U32 R12, R8, 0x1, RZ ;  /* 0x00000001080c7819 */ /* 0x004fca00000006ff */
[----:B------:R-:W-:-:S05]  /*1800*/  IMAD.WIDE R12, R12, R13, UR6 ;  /* 0x000000060c0c7e25 */ /* 0x000fca000f8e020d */
[----:B------:R-:W2:Y:S01]  /*1810*/  LDG.E R14, desc[UR14][R12.64] ;  /* 0x0000000e0c0e7981 */ /* 0x000ea2000c1e1900 */
[----:B------:R-:W-:Y:S01]  /*1820*/  UMOV UR8, 0x78b58c40 ;  /* 0x78b58c4000087882 */ /* 0x000fe20000000000 */
[----:B------:R-:W-:Y:S01]  /*1830*/  UMOV UR9, 0x4415af1d ;  /* 0x4415af1d00097882 */ /* 0x000fe20000000000 */
[----:B------:R-:W-:Y:S01]  /*1840*/  UIADD3 UR4, UPT, UPT, UR4, 0x1, URZ ;  /* 0x0000000104047890 */ /* 0x000fe2000fffe0ff */
[----:B------:R-:W-:Y:S03]  /*1850*/  BSSY.RECONVERGENT B2, `(.L_x_132) ;  /* 0x00000e4000027945 */ /* 0x000fe60003800200 */
[----:B-1----:R-:W-:Y:S01]  /*1860*/  UISETP.NE.AND UP0, UPT, UR4, UR10, UPT ;  /* 0x0000000a0400728c */ /* 0x002fe2000bf05270 */
        /* <DEDUP_REMOVED lines=19> */
.L_x_135:
[----:B------:R-:W-:Y:S05]  /*19a0*/  BSYNC.RECONVERGENT B3 ;  /* 0x0000000000037941 */ /* 0x000fea0003800200 */
.L_x_134:
        /* <DEDUP_REMOVED lines=17> */
[----:B--2---:R-:W-:Y:S05]  /*1ac0*/  CALL.REL.NOINC `($__internal_3_$__cuda_sm3x_div_rn_noftz_f32_slowpath) ;  /* 0x0000008400ec7944 */ /* 0x004fea0003c00000 */
.L_x_137:
[----:B------:R-:W-:Y:S05]  /*1ad0*/  BSYNC.RECONVERGENT B3 ;  /* 0x0000000000037941 */ /* 0x000fea0003800200 */
.L_x_136:
[----:B------:R-:W0:Y:S01]  /*1ae0*/  F2F.F64.F32 R12, R0 ;  /* 0x00000000000c7310 */ /* 0x000e220000201800 */
[----:B------:R-:W-:Y:S02]  /*1af0*/  IMAD.U32 R9, RZ, RZ, UR17 ;  /* 0x00000011ff097e24 */ /* 0x000fe4000f8e00ff */
[----:B------:R-:W-:Y:S01]  /*1b00*/  IMAD.MOV.U32 R22, RZ, RZ, 0x2 ;  /* 0x00000002ff167424 */ /* 0x000fe200078e00ff */
[----:B0-----:R-:W-:-:S10]  /*1b10*/  DADD R12, R12, 0.5 ;  /* 0x3fe000000c0c7429 */ /* 0x001fd40000000000 */
[----:B------:R-:W0:Y:S02]  /*1b20*/  F2I.F64.TRUNC R13, R12 ;  /* 0x0000000c000d7311 */ /* 0x000e24000030d100 */
[----:B0-----:R-:W-:-:S04]  /*1b30*/  ISETP.NE.AND P0, PT, R13, 0x1, PT ;  /* 0x000000010d00780c */ /* 0x001fc80003f05270 */
[----:B--2---:R-:W-:-:S13]  /*1b40*/  ISETP.EQ.AND P0, PT, R6, 0x1, !P0 ;  /* 0x000000010600780c */ /* 0x004fda0004702270 */
[----:B------:R-:W-:-:S04]  /*1b50*/  @!P0 IADD3 R6, PT, PT, R6, R13, RZ ;  /* 0x0000000d06068210 */ /* 0x000fc80007ffe0ff */
[C---:B------:R-:W-:Y:S01]  /*1b60*/  ISETP.GT.OR P1, PT, R6.reuse, 0x1, P0 ;  /* 0x000000010600780c */ /* 0x040fe20000724670 */
[----:B------:R-:W-:-:S12]  /*1b70*/  @!P0 VIADD R7, R6, 0x1 ;  /* 0x0000000106078836 */ /* 0x000fd80000000000 */
[----:B------:R-:W-:Y:S02]  /*1b80*/  @!P1 IADD3 R7, PT, PT, R6, RZ, RZ ;  /* 0x000000ff06079210 */ /* 0x000fe40007ffe0ff */
[----:B------:R-:W-:Y:S02]  /*1b90*/  ISETP.GT.AND P1, PT, R9, UR16, PT ;  /* 0x0000001009007c0c */ /* 0x000fe4000bf24270 */
[----:B------:R-:W-:-:S11]  /*1ba0*/  @!P0 VIMNMX R22, PT, PT, R7, 0x5, PT ;  /* 0x0000000507168848 */ /* 0x000fd60003fe0100 */
[----:B------:R-:W-:Y:S05]  /*1bb0*/  @!P1 BRA `(.L_x_133) ;  /* 0x0000000800b49947 */ /* 0x000fea0003800000 */
[----:B------:R-:W-:Y:S01]  /*1bc0*/  IMAD R0, R22, 0x4, R1 ;  /* 0x0000000416007824 */ /* 0x000fe200078e0201 */
[----:B------:R-:W0:Y:S05]  /*1bd0*/  LDCU UR8, c[0x0][0x388] ;  /* 0x00007100ff0877ac */ /* 0x000e2a0008000800 */
[----:B------:R-:W2:Y:S01]  /*1be0*/  LDL R0, [R0] ;  /* 0x0000000000007983 */ /* 0x000ea20000100800 */
[----:B------:R-:W-:Y:S01]  /*1bf0*/  ISETP.NE.AND P0, PT, R21, RZ, PT ;  /* 0x000000ff1500720c */ /* 0x000fe20003f05270 */
[----:B------:R-:W-:Y:S01]  /*1c00*/  IMAD.U32 R19, RZ, RZ, UR16 ;  /* 0x00000010ff137e24 */ /* 0x000fe2000f8e00ff */
[----:B------:R-:W-:Y:S01]  /*1c10*/  MOV R7, UR5 ;  /* 0x0000000500077c02 */ /* 0x000fe20008000f00 */
[----:B0-----:R-:W-:-:S02]  /*1c20*/  IMAD R8, R8, UR8, RZ ;  /* 0x0000000808087c24 */ /* 0x001fc4000f8e02ff */
[----:B------:R-:W-:-:S03]  /*1c30*/  IMAD R22, R22, UR8, RZ ;  /* 0x0000000816167c24 */ /* 0x000fc6000f8e02ff */
[----:B------:R-:W-:Y:S02]  /*1c40*/  SHF.R.S32.HI R20, RZ, 0x1f, R8 ;  /* 0x0000001fff147819 */ /* 0x000fe40000011408 */
[----:B------:R-:W-:Y:S02]  /*1c50*/  IADD3 R24, P1, PT, R8, UR5, RZ ;  /* 0x0000000508187c10 */ /* 0x000fe4000ff3e0ff */
[----:B------:R-:W-:Y:S02]  /*1c60*/  SHF.R.S32.HI R18, RZ, 0x1f, R22 ;  /* 0x0000001fff127819 */ /* 0x000fe40000011416 */
[----:B------:R-:W-:Y:S02]  /*1c70*/  LEA.HI.X.SX32 R20, R7, R20, 0x1, P1 ;  /* 0x0000001407147211 */ /* 0x000fe400008f0eff */
[----:B--2---:R-:W-:Y:S01]  /*1c80*/  I2FP.F32.S32 R17, R0 ;  /* 0x0000000000117245 */ /* 0x004fe20000201400 */
[----:B------:R-:W-:Y:S06]  /*1c90*/  @!P0 BRA `(.L_x_138) ;  /* 0x0000000400208947 */ /* 0x000fec0003800000 */
[----:B------:R-:W0:Y:S01]  /*1ca0*/  LDCU.64 UR8, c[0x0][0x398] ;  /* 0x00007300ff0877ac */ /* 0x000e220008000a00 */
[----:B------:R-:W-:Y:S01]  /*1cb0*/  IMAD.U32 R7, RZ, RZ, UR16 ;  /* 0x00000010ff077e24 */ /* 0x000fe2000f8e00ff */
[----:B------:R-:W-:-:S04]  /*1cc0*/  IADD3 R0, P0, PT, R24, UR16, RZ ;  /* 0x0000001018007c10 */ /* 0x000fc8000ff1e0ff */
[----:B------:R-:W-:-:S04]  /*1cd0*/  SHF.R.S32.HI R7, RZ, 0x1f, R7 ;  /* 0x0000001fff077819 */ /* 0x000fc80000011407 */
[----:B------:R-:W-:Y:S02]  /*1ce0*/  IADD3.X R9, PT, PT, R7, R20, RZ, P0, !PT ;  /* 0x0000001407097210 */ /* 0x000fe400007fe4ff */
[----:B0-----:R-:W-:-:S04]  /*1cf0*/  LEA R8, P1, R0, UR8, 0x2 ;  /* 0x0000000800087c11 */ /* 0x001fc8000f8210ff */
[----:B------:R-:W-:-:S05]  /*1d00*/  LEA.HI.X R9, R0, UR9, R9, 0x2, P1 ;  /* 0x0000000900097c11 */ /* 0x000fca00088f1409 */
[----:B------:R-:W2:Y:S01]  /*1d10*/  LDG.E R0, desc[UR14][R8.64] ;  /* 0x0000000e08007981 */ /* 0x000ea2000c1e1900 */
[----:B------:R-:W0:Y:S01]  /*1d20*/  MUFU.RCP R6, R17 ;  /* 0x0000001100067308 */ /* 0x000e220000001000 */
[----:B------:R-:W-:Y:S01]  /*1d30*/  IMAD.U32 R19, RZ, RZ, UR16 ;  /* 0x00000010ff137e24 */ /* 0x000fe2000f8e00ff */
[----:B------:R-:W-:Y:S01]  /*1d40*/  BSSY.RECONVERGENT B3, `(.L_x_139) ;  /* 0x000000d000037945 */ /* 0x000fe20003800200 */
[----:B------:R-:W-:Y:S02]  /*1d50*/  ISETP.NE.AND P2, PT, R21, 0x1, PT ;  /* 0x000000011500780c */ /* 0x000fe40003f45270 */
[----:B------:R-:W-:Y:S02]  /*1d60*/  VIADD R19, R19, 0x1 ;  /* 0x0000000113137836 */ /* 0x000fe40000000000 */
[----:B0-----:R-:W-:-:S04]  /*1d70*/  FFMA R11, -R17, R6, 1 ;  /* 0x3f800000110b7423 */ /* 0x001fc80000000106 */
[----:B------:R-:W-:Y:S01]  /*1d80*/  FFMA R11, R6, R11, R6 ;  /* 0x0000000b060b7223 */ /* 0x000fe20000000006 */
[----:B--2---:R-:W0:Y:S03]  /*1d90*/  FCHK P0, R0, R17 ;  /* 0x0000001100007302 */ /* 0x004e260000000000 */
[----:B------:R-:W-:-:S04]  /*1da0*/  FFMA R6, R0, R11, RZ ;  /* 0x0000000b00067223 */ /* 0x000fc800000000ff */
[----:B------:R-:W-:-:S04]  /*1db0*/  FFMA R12, -R17, R6, R0 ;  /* 0x00000006110c7223 */ /* 0x000fc80000000100 */
[----:B------:R-:W-:Y:S01]  /*1dc0*/  FFMA R11, R11, R12, R6 ;  /* 0x0000000c0b0b7223 */ /* 0x000fe20000000006 */
[----:B0-----:R-:W-:Y:S06]  /*1dd0*/  @!P0 BRA `(.L_x_140) ;  /* 0x00000000000c8947 */ /* 0x001fec0003800000 */
[----:B------:R-:W-:-:S07]  /*1de0*/  MOV R12, 0x1e00 ;  /* 0x00001e00000c7802 */ /* 0x000fce0000000f00 */
[----:B------:R-:W-:Y:S05]  /*1df0*/  CALL.REL.NOINC `($__internal_3_$__cuda_sm3x_div_rn_noftz_f32_slowpath) ;  /* 0x0000008400207944 */ /* 0x000fea0003c00000 */
[----:B------:R-:W-:-:S07]  /*1e00*/  MOV R11, R0 ;  /* 0x00000000000b7202 */ /* 0x000fce0000000f00 */
.L_x_140:
[----:B------:R-:W-:Y:S05]  /*1e10*/  BSYNC.RECONVERGENT B3 ;  /* 0x0000000000037941 */ /* 0x000fea0003800200 */
.L_x_139:
[----:B------:R-:W-:-:S05]  /*1e20*/  IADD3 R13, P0, PT, R22, UR16, RZ ;  /* 0x00000010160d7c10 */ /* 0x000fca000ff1e0ff */
[----:B------:R-:W-:Y:S01]  /*1e30*/  IMAD.X R7, R18, 0x1, R7, P0 ;  /* 0x0000000112077824 */ /* 0x000fe200000e0607 */
[----:B------:R-:W-:-:S04]  /*1e40*/  LEA R6, P0, R13, R2, 0x2 ;  /* 0x000000020d067211 */ /* 0x000fc800078010ff */
[----:B------:R-:W-:-:S05]  /*1e50*/  LEA.HI.X R7, R13, R3, R7, 0x2, P0 ;  /* 0x000000030d077211 */ /* 0x000fca00000f1407 */
[----:B------:R-:W2:Y:S02]  /*1e60*/  LDG.E R0, desc[UR14][R6.64] ;  /* 0x0000000e06007981 */ /* 0x000ea4000c1e1900 */
[----:B--2---:R-:W-:-:S05]  /*1e70*/  FADD R11, R0, R11 ;  /* 0x0000000b000b7221 */ /* 0x004fca0000000000 */
[----:B------:R0:W-:Y:S01]  /*1e80*/  STG.E desc[UR14][R6.64], R11 ;  /* 0x0000000b06007986 */ /* 0x0001e2000c10190e */
[----:B------:R-:W-:Y:S05]  /*1e90*/  @!P2 BRA `(.L_x_138) ;  /* 0x0000000000a0a947 */ /* 0x000fea0003800000 */
[----:B------:R-:W2:Y:S01]  /*1ea0*/  LDG.E R14, desc[UR14][R8.64+0x4] ;  /* 0x0000040e080e7981 */ /* 0x000ea2000c1e1900 */
[----:B------:R-:W0:Y:S01]  /*1eb0*/  MUFU.RCP R0, R17 ;  /* 0x0000001100007308 */ /* 0x000e220000001000 */
[----:B------:R-:W-:Y:S01]  /*1ec0*/  IMAD.U32 R19, RZ, RZ, UR16 ;  /* 0x00000010ff137e24 */ /* 0x000fe2000f8e00ff */
[----:B------:R-:W-:Y:S01]  /*1ed0*/  BSSY.RECONVERGENT B3, `(.L_x_141) ;  /* 0x000000d000037945 */ /* 0x000fe20003800200 */
[----:B------:R-:W-:-:S03]  /*1ee0*/  ISETP.NE.AND P2, PT, R21, 0x2, PT ;  /* 0x000000021500780c */ /* 0x000fc60003f45270 */
[----:B------:R-:W-:Y:S01]  /*1ef0*/  IADD3 R19, PT, PT, R19, 0x2, RZ ;  /* 0x0000000213137810 */ /* 0x000fe20007ffe0ff */
[----:B0-----:R-:W-:-:S04]  /*1f00*/  FFMA R11, -R17, R0, 1 ;  /* 0x3f800000110b7423 */ /* 0x001fc80000000100 */
[----:B------:R-:W-:Y:S01]  /*1f10*/  FFMA R0, R0, R11, R0 ;  /* 0x0000000b00007223 */ /* 0x000fe20000000000 */
[----:B--2---:R-:W0:Y:S03]  /*1f20*/  FCHK P0, R14, R17 ;  /* 0x000000110e007302 */ /* 0x004e260000000000 */
[----:B------:R-:W-:-:S04]  /*1f30*/  FFMA R11, R0, R14, RZ ;  /* 0x0000000e000b7223 */ /* 0x000fc800000000ff */
[----:B------:R-:W-:-:S04]  /*1f40*/  FFMA R12, -R17, R11, R14 ;  /* 0x0000000b110c7223 */ /* 0x000fc8000000010e */
[----:B------:R-:W-:Y:S01]  /*1f50*/  FFMA R0, R0, R12, R11 ;  /* 0x0000000c00007223 */ /* 0x000fe2000000000b */
[----:B0-----:R-:W-:Y:S06]  /*1f60*/  @!P0 BRA `(.L_x_142) ;  /* 0x00000000000c8947 */ /* 0x001fec0003800000 */
[----:B------:R-:W-:Y:S01]  /*1f70*/  IMAD.MOV.U32 R0, RZ, RZ, R14 ;  /* 0x000000ffff007224 */ /* 0x000fe200078e000e */
[----:B------:R-:W-:-:S07]  /*1f80*/  MOV R12, 0x1fa0 ;  /* 0x00001fa0000c7802 */ /* 0x000fce0000000f00 */
[----:B------:R-:W-:Y:S05]  /*1f90*/  CALL.REL.NOINC `($__internal_3_$__cuda_sm3x_div_rn_noftz_f32_slowpath) ;  /* 0x0000008000b87944 */ /* 0x000fea0003c00000 */
.L_x_142:
[----:B------:R-:W-:Y:S05]  /*1fa0*/  BSYNC.RECONVERGENT B3 ;  /* 0x0000000000037941 */ /* 0x000fea0003800200 */
.L_x_141:
[----:B------:R-:W2:Y:S02]  /*1fb0*/  LDG.E R11, desc[UR14][R6.64+0x4] ;  /* 0x0000040e060b7981 */ /* 0x000ea4000c1e1900 */
[----:B--2---:R-:W-:-:S05]  /*1fc0*/  FADD R11, R11, R0 ;  /* 0x000000000b0b7221 */ /* 0x004fca0000000000 */
[----:B------:R1:W-:Y:S01]  /*1fd0*/  STG.E desc[UR14][R6.64+0x4], R11 ;  /* 0x0000040b06007986 */ /* 0x0003e2000c10190e */
[----:B------:R-:W-:Y:S05]  /*1fe0*/  @!P2 BRA `(.L_x_138) ;  /* 0x00000000004ca947 */ /* 0x000fea0003800000 */
[----:B------:R-:W2:Y:S01]  /*1ff0*/  LDG.E R8, desc[UR14][R8.64+0x8] ;  /* 0x0000080e08087981 */ /* 0x000ea2000c1e1900 */
[----:B------:R-:W1:Y:S01]  /*2000*/  MUFU.RCP R0, R17 ;  /* 0x0000001100007308 */ /* 0x000e620000001000 */
[----:B------:R-:W-:Y:S01]  /*2010*/  IMAD.U32 R19, RZ, RZ, UR16 ;  /* 0x00000010ff137e24 */ /* 0x000fe2000f8e00ff */
[----:B------:R-:W-:Y:S04]  /*2020*/  BSSY.RECONVERGENT B3, `(.L_x_143) ;  /* 0x000000c000037945 */ /* 0x000fe80003800200 */
[----:B------:R-:W-:Y:S01]  /*2030*/  IADD3 R19, PT, PT, R19, 0x3, RZ ;  /* 0x0000000313137810 */ /* 0x000fe20007ffe0ff */
[----:B-1----:R-:W-:-:S04]  /*2040*/  FFMA R11, -R17, R0, 1 ;  /* 0x3f800000110b7423 */ /* 0x002fc80000000100 */
        /* <DEDUP_REMOVED lines=9> */
.L_x_144:
[----:B------:R-:W-:Y:S05]  /*20e0*/  BSYNC.RECONVERGENT B3 ;  /* 0x0000000000037941 */ /* 0x000fea0003800200 */
.L_x_143:
[----:B------:R-:W2:Y:S02]  /*20f0*/  LDG.E R9, desc[UR14][R6.64+0x8] ;  /* 0x0000080e06097981 */ /* 0x000ea4000c1e1900 */
[----:B--2---:R-:W-:-:S05]  /*2100*/  FADD R9, R9, R0 ;  /* 0x0000000009097221 */ /* 0x004fca0000000000 */
[----:B------:R2:W-:Y:S02]  /*2110*/  STG.E desc[UR14][R6.64+0x8], R9 ;  /* 0x0000080906007986 */ /* 0x0005e4000c10190e */
.L_x_138:
[----:B------:R-:W-:-:S05]  /*2120*/  IMAD.U32 R0, RZ, RZ, UR16 ;  /* 0x00000010ff007e24 */ /* 0x000fca000f8e00ff */
[----:B------:R-:W-:-:S04]  /*2130*/  IADD3 R0, PT, PT, R0, -UR17, RZ ;  /* 0x8000001100007c10 */ /* 0x000fc8000fffe0ff */
[----:B------:R-:W-:-:S13]  /*2140*/  ISETP.GT.U32.AND P0, PT, R0, -0x4, PT ;  /* 0xfffffffc0000780c */ /* 0x000fda0003f04070 */
[----:B------:R-:W-:Y:S05]  /*2150*/  @P0 BRA `(.L_x_133) ;  /* 0x00000004004c0947 */ /* 0x000fea0003800000 */
[----:B------:R-:W-:-:S07]  /*2160*/  VIADD R16, R19, -UR17 ;  /* 0x8000001113107c36 */ /* 0x000fce0008000000 */
.L_x_153:
[----:B---3--:R-:W3:Y:S01]  /*2170*/  LDCU.64 UR8, c[0x0][0x398] ;  /* 0x00007300ff0877ac */ /* 0x008ee20008000a00 */
[----:B--2---:R-:W-:Y:S02]  /*2180*/  SHF.R.S32.HI R9, RZ, 0x1f, R19 ;  /* 0x0000001fff097819 */ /* 0x004fe40000011413 */
[----:B------:R-:W-:-:S05]  /*2190*/  IADD3 R0, P0, PT, R19, R24, RZ ;  /* 0x0000001813007210 */ /* 0x000fca0007f1e0ff */
[----:B01----:R-:W-:Y:S01]  /*21a0*/  IMAD.X R7, R9, 0x1, R20, P0 ;  /* 0x0000000109077824 */ /* 0x003fe200000e0614 */
[----:B---3--:R-:W-:-:S04]  /*21b0*/  LEA R6, P0, R0, UR8, 0x2 ;  /* 0x0000000800067c11 */ /* 0x008fc8000f8010ff */
[----:B------:R-:W-:-:S05]  /*21c0*/  LEA.HI.X R7, R0, UR9, R7, 0x2, P0 ;  /* 0x0000000900077c11 */ /* 0x000fca00080f1407 */
[----:B------:R-:W2:Y:S01]  /*21d0*/  LDG.E R14, desc[UR14][R6.64] ;  /* 0x0000000e060e7981 */ /* 0x000ea2000c1e1900 */
[----:B------:R-:W0:Y:S01]  /*21e0*/  MUFU.RCP R0, R17 ;  /* 0x0000001100007308 */ /* 0x000e220000001000 */
[----:B------:R-:W-:Y:S01]  /*21f0*/  IADD3 R13, P0, PT, R22, R19, RZ ;  /* 0x00000013160d7210 */ /* 0x000fe20007f1e0ff */
[----:B------:R-:W-:Y:S01]  /*2200*/  BSSY.RECONVERGENT B3, `(.L_x_145) ;  /* 0x0000010000037945 */ /* 0x000fe20003800200 */
[----:B------:R-:W-:Y:S02]  /*2210*/  IADD3 R16, PT, PT, R16, 0x4, RZ ;  /* 0x0000000410107810 */ /* 0x000fe40007ffe0ff */
[----:B------:R-:W-:Y:S01]  /*2220*/  LEA R8, P1, R13, R2, 0x2 ;  /* 0x000000020d087211 */ /* 0x000fe200078210ff */
[----:B------:R-:W-:Y:S01]  /*2230*/  IMAD.X R9, R18, 0x1, R9, P0 ;  /* 0x0000000112097824 */ /* 0x000fe200000e0609 */
[----:B------:R-:W-:-:S04]  /*2240*/  ISETP.NE.AND P2, PT, R16, RZ, PT ;  /* 0x000000ff1000720c */ /* 0x000fc80003f45270 */
[----:B------:R-:W-:Y:S01]  /*2250*/  LEA.HI.X R9, R13, R3, R9, 0x2, P1 ;  /* 0x000000030d097211 */ /* 0x000fe200008f1409 */
        /* <DEDUP_REMOVED lines=10> */
.L_x_146:
[----:B------:R-:W-:Y:S05]  /*2300*/  BSYNC.RECONVERGENT B3 ;  /* 0x0000000000037941 */ /* 0x000fea0003800200 */
.L_x_145:
[----:B------:R-:W2:Y:S02]  /*2310*/  LDG.E R11, desc[UR14][R8.64] ;  /* 0x0000000e080b7981 */ /* 0x000ea4000c1e1900 */
[----:B--2---:R-:W-:-:S05]  /*2320*/  FADD R11, R11, R0 ;  /* 0x000000000b0b7221 */ /* 0x004fca0000000000 */
[----:B------:R0:W-:Y:S04]  /*2330*/  STG.E desc[UR14][R8.64], R11 ;  /* 0x0000000b08007986 */ /* 0x0001e8000c10190e */
[----:B------:R-:W2:Y:S01]  /*2340*/  LDG.E R14, desc[UR14][R6.64+0x4] ;  /* 0x0000040e060e7981 */ /* 0x000ea2000c1e1900 */
[----:B------:R-:W1:Y:S01]  /*2350*/  MUFU.RCP R0, R17 ;  /* 0x0000001100007308 */ /* 0x000e620000001000 */
[----:B------:R-:W-:Y:S01]  /*2360*/  BSSY.RECONVERGENT B3, `(.L_x_147) ;  /* 0x000000b000037945 */ /* 0x000fe20003800200 */
[----:B-1----:R-:W-:-:S04]  /*2370*/  FFMA R13, -R17, R0, 1 ;  /* 0x3f800000110d7423 */ /* 0x002fc80000000100 */
[----:B------:R-:W-:Y:S02]  /*2380*/  FFMA R0, R0, R13, R0 ;  /* 0x0000000d00007223 */ /* 0x000fe40000000000 */
[----:B--2---:R-:W1:Y:S02]  /*2390*/  FCHK P0, R14, R17 ;  /* 0x000000110e007302 */ /* 0x004e640000000000 */
[----:B------:R-:W-:-:S04]  /*23a0*/  FFMA R12, R0, R14, RZ ;  /* 0x0000000e000c7223 */ /* 0x000fc800000000ff */
[----:B------:R-:W-:-:S04]  /*23b0*/  FFMA R13, -R17, R12, R14 ;  /* 0x0000000c110d7223 */ /* 0x000fc8000000010e */
[----:B------:R-:W-:Y:S01]  /*23c0*/  FFMA R0, R0, R13, R12 ;  /* 0x0000000d00007223 */ /* 0x000fe2000000000c */
[----:B01----:R-:W-:Y:S06]  /*23d0*/  @!P0 BRA `(.L_x_148) ;  /* 0x00000000000c8947 */ /* 0x003fec0003800000 */
[----:B------:R-:W-:Y:S02]  /*23e0*/  MOV R0, R14 ;  /* 0x0000000e00007202 */ /* 0x000fe40000000f00 */
[----:B------:R-:W-:-:S07]  /*23f0*/  MOV R12, 0x2410 ;  /* 0x00002410000c7802 */ /* 0x000fce0000000f00 */
[----:B------:R-:W-:Y:S05]  /*2400*/  CALL.REL.NOINC `($__internal_3_$__cuda_sm3x_div_rn_noftz_f32_slowpath) ;  /* 0x0000007c009c7944 */ /* 0x000fea0003c00000 */
.L_x_148:
[----:B------:R-:W-:Y:S05]  /*2410*/  BSYNC.RECONVERGENT B3 ;  /* 0x0000000000037941 */ /* 0x000fea0003800200 */
.L_x_147:
        /* <DEDUP_REMOVED lines=13> */
[----:B------:R-:W-:Y:S01]  /*24f0*/  IMAD.MOV.U32 R0, RZ, RZ, R14 ;  /* 0x000000ffff007224 */ /* 0x000fe200078e000e */
[----:B------:R-:W-:-:S07]  /*2500*/  MOV R12, 0x2520 ;  /* 0x00002520000c7802 */ /* 0x000fce0000000f00 */
[----:B------:R-:W-:Y:S05]  /*2510*/  CALL.REL.NOINC `($__internal_3_$__cuda_sm3x_div_rn_noftz_f32_slowpath) ;  /* 0x0000007c00587944 */ /* 0x000fea0003c00000 */
.L_x_150:
[----:B------:R-:W-:Y:S05]  /*2520*/  BSYNC.RECONVERGENT B3 ;  /* 0x0000000000037941 */ /* 0x000fea0003800200 */
.L_x_149:
        /* <DEDUP_REMOVED lines=16> */
.L_x_152:
[----:B------:R-:W-:Y:S05]  /*2630*/  BSYNC.RECONVERGENT B3 ;  /* 0x0000000000037941 */ /* 0x000fea0003800200 */
.L_x_151:
[----:B------:R-:W2:Y:S01]  /*2640*/  LDG.E R7, desc[UR14][R8.64+0xc] ;  /* 0x00000c0e08077981 */ /* 0x000ea2000c1e1900 */
[----:B------:R-:W-:Y:S01]  /*2650*/  IADD3 R19, PT, PT, R19, 0x4, RZ ;  /* 0x0000000413137810 */ /* 0x000fe20007ffe0ff */
[----:B--2---:R-:W-:-:S05]  /*2660*/  FADD R7, R7, R0 ;  /* 0x0000000007077221 */ /* 0x004fca0000000000 */
[----:B------:R3:W-:Y:S01]  /*2670*/  STG.E desc[UR14][R8.64+0xc], R7 ;  /* 0x00000c0708007986 */ /* 0x0007e2000c10190e */
[----:B------:R-:W-:Y:S05]  /*2680*/  @P2 BRA `(.L_x_153) ;  /* 0xfffffff800b82947 */ /* 0x000fea000383ffff */
.L_x_133:
[----:B------:R-:W-:Y:S05]  /*2690*/  BSYNC.RECONVERGENT B2 ;  /* 0x0000000000027941 */ /* 0x000fea0003800200 */
.L_x_132:
[----:B------:R-:W-:Y:S05]  /*26a0*/  BRA.U UP0, `(.L_x_154) ;  /* 0xfffffff1003c7547 */ /* 0x000fea000b83ffff */
[----:B0123--:R0:W5:Y:S02]  /*26b0*/  LDL.64 R6, [R1] ;  /* 0x0000000001067983 */ /* 0x00f1640000100a00 */
.L_x_97:
[----:B-----5:R-:W-:Y:S01]  /*26c0*/  ISETP.NE.AND P1, PT, R6, RZ, PT ;  /* 0x000000ff0600720c */ /* 0x020fe20003f25270 */
[----:B------:R-:W-:Y:S02]  /*26d0*/  ULOP3.LUT UR4, URZ, UR16, URZ, 0x33, !UPT ;  /* 0x00000010ff047292 */ /* 0x000fe4000f8e33ff */
[----:B------:R-:W-:Y:S01]  /*26e0*/  IMAD.U32 R8, RZ, RZ, UR16 ;  /* 0x00000010ff087e24 */ /* 0x000fe2000f8e00ff */
[----:B------:R-:W-:Y:S01]  /*26f0*/  BSSY.RECONVERGENT B0, `(.L_x_155) ;  /* 0x00000d6000007945 */ /* 0x000fe20003800200 */
[----:B------:R-:W-:-:S03]  /*2700*/  UIADD3 UR4, UPT, UPT, UR17, UR4, URZ ;  /* 0x0000000411047290 */ /* 0x000fc6000fffe0ff */
[----:B------:R-:W-:-:S05]  /*2710*/  IADD3 R8, PT, PT, -R8, UR17, RZ ;  /* 0x0000001108087c10 */ /* 0x000fca000fffe1ff */
[----:B------:R-:W-:Y:S05]  /*2720*/  @P1 BRA `(.L_x_156) ;  /* 0x0000000c00481947 */ /* 0x000fea0003800000 */
[----:B------:R-:W-:Y:S01]  /*2730*/  ISETP.NE.AND P0, PT, R7, RZ, PT ;  /* 0x000000ff0700720c */ /* 0x000fe20003f05270 */
[----:B------:R-:W-:Y:S01]  /*2740*/  BSSY.RECONVERGENT B1, `(.L_x_157) ;  /* 0x0000010000017945 */ /* 0x000fe20003800200 */
[----:B------:R-:W-:-:S11]  /*2750*/  IMAD.MOV.U32 R0, RZ, RZ, 0x1 ;  /* 0x00000001ff007424 */ /* 0x000fd600078e00ff */
[----:B------:R-:W-:Y:S05]  /*2760*/  @P0 BRA `(.L_x_158) ;  /* 0x0000000000340947 */ /* 0x000fea0003800000 */
[----:B------:R-:W2:Y:S01]  /*2770*/  LDL.64 R4, [R1+0x8] ;  /* 0x0000080001047983 */ /* 0x000ea20000100a00 */
[----:B------:R-:W-:Y:S01]  /*2780*/  HFMA2 R0, -RZ, RZ, 0, 1.1920928955078125e-07 ;  /* 0x00000002ff007431 */ /* 0x000fe200000001ff */
[----:B--2---:R-:W-:-:S13]  /*2790*/  ISETP.NE.AND P0, PT, R4, RZ, PT ;  /* 0x000000ff0400720c */ /* 0x004fda0003f05270 */
[----:B------:R-:W-:Y:S05]  /*27a0*/  @P0 BRA `(.L_x_158) ;  /* 0x0000000000240947 */ /* 0x000fea0003800000 */
[----:B------:R-:W-:Y:S01]  /*27b0*/  ISETP.NE.AND P0, PT, R5, RZ, PT ;  /* 0x000000ff0500720c */ /* 0x000fe20003f05270 */
[----:B------:R-:W-:-:S12]  /*27c0*/  IMAD.MOV.U32 R0, RZ, RZ, 0x3 ;  /* 0x00000003ff007424 */ /* 0x000fd800078e00ff */
[----:B------:R-:W-:Y:S05]  /*27d0*/  @P0 BRA `(.L_x_158) ;  /* 0x0000000000180947 */ /* 0x000fea0003800000 */
[----:B------:R-:W2:Y:S01]  /*27e0*/  LDL.64 R4, [R1+0x10] ;  /* 0x0000100001047983 */ /* 0x000ea20000100a00 */
[----:B------:R-:W-:Y:S01]  /*27f0*/  IMAD.MOV.U32 R0, RZ, RZ, 0x4 ;  /* 0x00000004ff007424 */ /* 0x000fe200078e00ff */
[----:B--2---:R-:W-:-:S13]  /*2800*/  ISETP.NE.AND P0, PT, R4, RZ, PT ;  /* 0x000000ff0400720c */ /* 0x004fda0003f05270 */
[----:B------:R-:W-:Y:S02]  /*2810*/  @!P0 ISETP.NE.AND P2, PT, R5, RZ, PT ;  /* 0x000000ff0500820c */ /* 0x000fe40003f45270 */
[----:B------:R-:W-:-:S04]  /*2820*/  @!P0 MOV R4, 0x6 ;  /* 0x0000000600048802 */ /* 0x000fc80000000f00 */
[----:B------:R-:W-:-:S07]  /*2830*/  @!P0 SEL R0, R4, 0x5, !P2 ;  /* 0x0000000504008807 */ /* 0x000fce0005000000 */
.L_x_158:
[----:B------:R-:W-:Y:S05]  /*2840*/  BSYNC.RECONVERGENT B1 ;  /* 0x0000000000017941 */ /* 0x000fea0003800200 */
.L_x_157:
[----:B------:R-:W1:Y:S01]  /*2850*/  LDCU UR5, c[0x0][0x388] ;  /* 0x00007100ff0577ac */ /* 0x000e620008000800 */
[----:B------:R-:W-:-:S05]  /*2860*/  IMAD.U32 R4, RZ, RZ, UR17 ;  /* 0x00000011ff047e24 */ /* 0x000fca000f8e00ff */
[----:B------:R-:W-:Y:S01]  /*2870*/  ISETP.GT.AND P0, PT, R4, UR16, PT ;  /* 0x0000001004007c0c */ /* 0x000fe2000bf04270 */
[----:B-1----:R-:W-:-:S12]  /*2880*/  IMAD R15, R0, UR5, RZ ;  /* 0x00000005000f7c24 */ /* 0x002fd8000f8e02ff */
[----:B------:R-:W-:Y:S05]  /*2890*/  @!P0 BRA `(.L_x_156) ;  /* 0x0000000800ec8947 */ /* 0x000fea0003800000 */
[----:B------:R-:W-:Y:S01]  /*28a0*/  LOP3.LUT P0, R14, R8, 0x3, RZ, 0xc0, !PT ;  /* 0x00000003080e7812 */ /* 0x000fe2000780c0ff */
[----:B------:R-:W-:-:S12]  /*28b0*/  IMAD.U32 R9, RZ, RZ, UR16 ;  /* 0x00000010ff097e24 */ /* 0x000fd8000f8e00ff */
[----:B------:R-:W-:Y:S05]  /*28c0*/  @!P0 BRA `(.L_x_159) ;  /* 0x0000000000648947 */ /* 0x000fea0003800000 */
[----:B------:R-:W-:-:S05]  /*28d0*/  MOV R5, UR16 ;  /* 0x0000001000057c02 */ /* 0x000fca0008000f00 */
[----:B------:R-:W-:-:S05]  /*28e0*/  IMAD.WIDE R4, R5, 0x4, R2 ;  /* 0x0000000405047825 */ /* 0x000fca00078e0202 */
[----:B------:R-:W2:Y:S01]  /*28f0*/  LDG.E R9, desc[UR14][R4.64] ;  /* 0x0000000e04097981 */ /* 0x000ea2000c1e1900 */
[----:B------:R-:W-:-:S05]  /*2900*/  IMAD.WIDE R12, R15, 0x4, R4 ;  /* 0x000000040f0c7825 */ /* 0x000fca00078e0204 */
[----:B------:R-:W2:Y:S01]  /*2910*/  LDG.E R0, desc[UR14][R12.64] ;  /* 0x0000000e0c007981 */ /* 0x000ea2000c1e1900 */
[----:B------:R-:W-:Y:S01]  /*2920*/  ISETP.NE.AND P0, PT, R14, 0x1, PT ;  /* 0x000000010e00780c */ /* 0x000fe20003f05270 */
[----:B--2---:R-:W-:-:S05]  /*2930*/  FFMA R11, RZ, R9, R0 ;  /* 0x00000009ff0b7223 */ /* 0x004fca0000000000 */
[----:B------:R1:W-:Y:S01]  /*2940*/  STG.E desc[UR14][R4.64], R11 ;  /* 0x0000000b04007986 */ /* 0x0003e2000c10190e */
[----:B------:R-:W-:-:S04]  /*2950*/  IMAD.U32 R9, RZ, RZ, UR16 ;  /* 0x00000010ff097e24 */ /* 0x000fc8000f8e00ff */
[----:B------:R-:W-:Y:S02]  /*2960*/  VIADD R9, R9, 0x1 ;  /* 0x0000000109097836 */ /* 0x000fe40000000000 */
[----:B------:R-:W-:Y:S05]  /*2970*/  @!P0 BRA `(.L_x_159) ;  /* 0x0000000000388947 */ /* 0x000fea0003800000 */
[----:B------:R-:W1:Y:S04]  /*2980*/  LDG.E R9, desc[UR14][R4.64+0x4] ;  /* 0x0000040e04097981 */ /* 0x000e68000c1e1900 */
[----:B------:R-:W1:Y:S01]  /*2990*/  LDG.E R0, desc[UR14][R12.64+0x4] ;  /* 0x0000040e0c007981 */ /* 0x000e62000c1e1900 */
[----:B------:R-:W-:Y:S01]  /*29a0*/  ISETP.NE.AND P0, PT, R14, 0x2, PT ;  /* 0x000000020e00780c */ /* 0x000fe20003f05270 */
[----:B-1----:R-:W-:Y:S01]  /*29b0*/  FFMA R11, RZ, R9, R0 ;  /* 0x00000009ff0b7223 */ /* 0x002fe20000000000 */
[----:B------:R-:W-:-:S04]  /*29c0*/  MOV R9, UR16 ;  /* 0x0000001000097c02 */ /* 0x000fc80008000f00 */
[----:B------:R2:W-:Y:S01]  /*29d0*/  STG.E desc[UR14][R4.64+0x4], R11 ;  /* 0x0000040b04007986 */ /* 0x0005e2000c10190e */
[----:B------:R-:W-:-:S06]  /*29e0*/  VIADD R9, R9, 0x2 ;  /* 0x0000000209097836 */ /* 0x000fcc0000000000 */
[----:B------:R-:W-:Y:S05]  /*29f0*/  @!P0 BRA `(.L_x_159) ;  /* 0x0000000000188947 */ /* 0x000fea0003800000 */
[----:B------:R-:W2:Y:S04]  /*2a00*/  LDG.E R0, desc[UR14][R12.64+0x8] ;  /* 0x0000080e0c007981 */ /* 0x000ea8000c1e1900 */
[----:B------:R-:W2:Y:S02]  /*2a10*/  LDG.E R9, desc[UR14][R4.64+0x8] ;  /* 0x0000080e04097981 */ /* 0x000ea4000c1e1900 */
[----:B--2---:R-:W-:Y:S01]  /*2a20*/  FFMA R11, RZ, R9, R0 ;  /* 0x00000009ff0b7223 */ /* 0x004fe20000000000 */
[----:B------:R-:W-:-:S04]  /*2a30*/  IMAD.U32 R9, RZ, RZ, UR16 ;  /* 0x00000010ff097e24 */ /* 0x000fc8000f8e00ff */
[----:B------:R3:W-:Y:S01]  /*2a40*/  STG.E desc[UR14][R4.64+0x8], R11 ;  /* 0x0000080b04007986 */ /* 0x0007e2000c10190e */
[----:B------:R-:W-:-:S07]  /*2a50*/  IADD3 R9, PT, PT, R9, 0x3, RZ ;  /* 0x0000000309097810 */ /* 0x000fce0007ffe0ff */
.L_x_159:
[----:B------:R-:W-:-:S09]  /*2a60*/  UISETP.GE.U32.AND UP0, UPT, UR4, 0x3, UPT ;  /* 0x000000030400788c */ /* 0x000fd2000bf06070 */
[----:B------:R-:W-:Y:S05]  /*2a70*/  BRA.U !UP0, `(.L_x_156) ;  /* 0x0000000908747547 */ /* 0x000fea000b800000 */
[----:B------:R-:W4:Y:S01]  /*2a80*/  LDC.64 R2, c[0x0][0x3b0] ;  /* 0x0000ec00ff027b82 */ /* 0x000f220000000a00 */
[----:B-123--:R-:W-:-:S05]  /*2a90*/  VIADD R11, R9, -UR17 ;  /* 0x80000011090b7c36 */ /* 0x00efca0008000000 */
[----:B------:R-:W-:Y:S01]  /*2aa0*/  ISETP.GE.AND P0, PT, R11, RZ, PT ;  /* 0x000000ff0b00720c */ /* 0x000fe20003f06270 */
[----:B----4-:R-:W-:-:S04]  /*2ab0*/  IMAD.WIDE R2, R10, 0x4, R2 ;  /* 0x000000040a027825 */ /* 0x010fc800078e0202 */
[----:B------:R-:W-:-:S08]  /*2ac0*/  IMAD.WIDE R4, R15, 0x4, R2 ;  /* 0x000000040f047825 */ /* 0x000fd000078e0202 */
[----:B------:R-:W-:Y:S05]  /*2ad0*/  @P0 BRA `(.L_x_160) ;  /* 0x0000000800040947 */ /* 0x000fea0003800000 */
[----:B------:R-:W-:Y:S01]  /*2ae0*/  IMAD.MOV R0, RZ, RZ, -R11 ;  /* 0x000000ffff007224 */ /* 0x000fe200078e0a0b */
[----:B------:R-:W-:-:S04]  /*2af0*/  PLOP3.LUT P0, PT, PT, PT, PT, 0x80, 0x8 ;  /* 0x000000000008781c */ /* 0x000fc80003f0f070 */
[----:B------:R-:W-:-:S13]  /*2b00*/  ISETP.GT.AND P2, PT, R0, 0xc, PT ;  /* 0x0000000c0000780c */ /* 0x000fda0003f44270 */
[----:B------:R-:W-:Y:S05]  /*2b10*/  @!P2 BRA `(.L_x_161) ;  /* 0x000000040040a947 */ /* 0x000fea0003800000 */
[----:B------:R-:W-:-:S13]  /*2b20*/  PLOP3.LUT P0, PT, PT, PT, PT, 0x8, 0x80 ;  /* 0x000000000080781c */ /* 0x000fda0003f0e170 */
.L_x_162:
[----:B-1----:R-:W-:-:S04]  /*2b30*/  IMAD.WIDE R14, R9, 0x4, R2 ;  /* 0x00000004090e7825 */ /* 0x002fc800078e0202 */
[----:B------:R-:W-:Y:S01]  /*2b40*/  IMAD.WIDE R16, R9, 0x4, R4 ;  /* 0x0000000409107825 */ /* 0x000fe200078e0204 */
[----:B------:R-:W2:Y:S04]  /*2b50*/  LDG.E R13, desc[UR14][R14.64] ;  /* 0x0000000e0e0d7981 */ /* 0x000ea8000c1e1900 */
[----:B------:R-:W2:Y:S04]  /*2b60*/  LDG.E R0, desc[UR14][R16.64] ;  /* 0x0000000e10007981 */ /* 0x000ea8000c1e1900 */
[----:B------:R-:W3:Y:S01]  /*2b70*/  LDG.E R19, desc[UR14][R14.64+0x4] ;  /* 0x0000040e0e137981 */ /* 0x000ee2000c1e1900 */
[----:B--2---:R-:W-:-:S05]  /*2b80*/  FFMA R13, RZ, R13, R0 ;  /* 0x0000000dff0d7223 */ /* 0x004fca0000000000 */
[----:B------:R1:W-:Y:S04]  /*2b90*/  STG.E desc[UR14][R14.64], R13 ;  /* 0x0000000d0e007986 */ /* 0x0003e8000c10190e */
[----:B------:R-:W3:Y:S02]  /*2ba0*/  LDG.E R0, desc[UR14][R16.64+0x4] ;  /* 0x0000040e10007981 */ /* 0x000ee4000c1e1900 */
[----:B---3--:R-:W-:Y:S02]  /*2bb0*/  FFMA R21, RZ, R19, R0 ;  /* 0x00000013ff157223 */ /* 0x008fe40000000000 */
[----:B------:R-:W2:Y:S04]  /*2bc0*/  LDG.E R19, desc[UR14][R14.64+0x8] ;  /* 0x0000080e0e137981 */ /* 0x000ea8000c1e1900 */
[----:B------:R3:W-:Y:S04]  /*2bd0*/  STG.E desc[UR14][R14.64+0x4], R21 ;  /* 0x000004150e007986 */ /* 0x0007e8000c10190e */
[----:B------:R-:W2:Y:S02]  /*2be0*/  LDG.E R0, desc[UR14][R16.64+0x8] ;  /* 0x0000080e10007981 */ /* 0x000ea4000c1e1900 */
[----:B--2---:R-:W-:-:S02]  /*2bf0*/  FFMA R23, RZ, R19, R0 ;  /* 0x00000013ff177223 */ /* 0x004fc40000000000 */
[----:B------:R-:W2:Y:S04]  /*2c00*/  LDG.E R19, desc[UR14][R14.64+0xc] ;  /* 0x00000c0e0e137981 */ /* 0x000ea8000c1e1900 */
[----:B------:R-:W-:Y:S04]  /*2c10*/  STG.E desc[UR14][R14.64+0x8], R23 ;  /* 0x000008170e007986 */ /* 0x000fe8000c10190e */
[----:B------:R-:W2:Y:S01]  /*2c20*/  LDG.E R0, desc[UR14][R16.64+0xc] ;  /* 0x00000c0e10007981 */ /* 0x000ea2000c1e1900 */
[----:B------:R-:W-:-:S05]  /*2c30*/  IADD3 R27, PT, PT, R9, 0x4, RZ ;  /* 0x00000004091b7810 */ /* 0x000fca0007ffe0ff */
[----:B-1----:R-:W-:-:S04]  /*2c40*/  IMAD.WIDE R12, R27, 0x4, R2 ;  /* 0x000000041b0c7825 */ /* 0x002fc800078e0202 */
[----:B--2---:R-:W-:Y:S01]  /*2c50*/  FFMA R25, RZ, R19, R0 ;  /* 0x00000013ff197223 */ /* 0x004fe20000000000 */
[----:B------:R-:W-:-:S04]  /*2c60*/  IMAD.WIDE R18, R27, 0x4, R4 ;  /* 0x000000041b127825 */ /* 0x000fc800078e0204 */
[----:B------:R1:W-:Y:S04]  /*2c70*/  STG.E desc[UR14][R14.64+0xc], R25 ;  /* 0x00000c190e007986 */ /* 0x0003e8000c10190e */
[----:B---3--:R-:W2:Y:S04]  /*2c80*/  LDG.E R21, desc[UR14][R12.64] ;  /* 0x0000000e0c157981 */ /* 0x008ea8000c1e1900 */
[----:B------:R-:W2:Y:S04]  /*2c90*/  LDG.E R0, desc[UR14][R18.64] ;  /* 0x0000000e12007981 */ /* 0x000ea8000c1e1900 */
[----:B------:R-:W3:Y:S04]  /*2ca0*/  LDG.E R27, desc[UR14][R12.64+0x4] ;  /* 0x0000040e0c1b7981 */ /* 0x000ee8000c1e1900 */
[----:B------:R-:W4:Y:S04]  /*2cb0*/  LDG.E R17, desc[UR14][R12.64+0x8] ;  /* 0x0000080e0c117981 */ /* 0x000f28000c1e1900 */
[----:B-1----:R-:W5:Y:S01]  /*2cc0*/  LDG.E R15, desc[UR14][R12.64+0xc] ;  /* 0x00000c0e0c0f7981 */ /* 0x002f62000c1e1900 */
[----:B--2---:R-:W-:-:S05]  /*2cd0*/  FFMA R21, RZ, R21, R0 ;  /* 0x00000015ff157223 */ /* 0x004fca0000000000 */
[----:B------:R5:W-:Y:S04]  /*2ce0*/  STG.E desc[UR14][R12.64], R21 ;  /* 0x000000150c007986 */ /* 0x000be8000c10190e */
[----:B------:R-:W3:Y:S02]  /*2cf0*/  LDG.E R0, desc[UR14][R18.64+0x4] ;  /* 0x0000040e12007981 */ /* 0x000ee4000c1e1900 */
[----:B---3--:R-:W-:-:S05]  /*2d00*/  FFMA R27, RZ, R27, R0 ;  /* 0x0000001bff1b7223 */ /* 0x008fca0000000000 */
[----:B------:R1:W-:Y:S04]  /*2d10*/  STG.E desc[UR14][R12.64+0x4], R27 ;  /* 0x0000041b0c007986 */ /* 0x0003e8000c10190e */
[----:B------:R-:W4:Y:S02]  /*2d20*/  LDG.E R0, desc[UR14][R18.64+0x8] ;  /* 0x0000080e12007981 */ /* 0x000f24000c1e1900 */
[----:B----4-:R-:W-:-:S05]  /*2d30*/  FFMA R23, RZ, R17, R0 ;  /* 0x00000011ff177223 */ /* 0x010fca0000000000 */
[----:B------:R-:W-:Y:S04]  /*2d40*/  STG.E desc[UR14][R12.64+0x8], R23 ;  /* 0x000008170c007986 */ /* 0x000fe8000c10190e */
[----:B------:R-:W5:Y:S01]  /*2d50*/  LDG.E R0, desc[UR14][R18.64+0xc] ;  /* 0x00000c0e12007981 */ /* 0x000f62000c1e1900 */
[----:B------:R-:W-:Y:S02]  /*2d60*/  VIADD R17, R9, 0x8 ;  /* 0x0000000809117836 */ /* 0x000fe40000000000 */
[----:B-----5:R-:W-:Y:S02]  /*2d70*/  FFMA R21, RZ, R15, R0 ;  /* 0x0000000fff157223 */ /* 0x020fe40000000000 */
[----:B------:R-:W-:-:S04]  /*2d80*/  IMAD.WIDE R14, R17, 0x4, R2 ;  /* 0x00000004110e7825 */ /* 0x000fc800078e0202 */
[----:B------:R-:W-:Y:S01]  /*2d90*/  IMAD.WIDE R16, R17, 0x4, R4 ;  /* 0x0000000411107825 */ /* 0x000fe200078e0204 */
[----:B------:R2:W-:Y:S04]  /*2da0*/  STG.E desc[UR14][R12.64+0xc], R21 ;  /* 0x00000c150c007986 */ /* 0x0005e8000c10190e */
[----:B------:R-:W3:Y:S04]  /*2db0*/  LDG.E R25, desc[UR14][R14.64] ;  /* 0x0000000e0e197981 */ /* 0x000ee8000c1e1900 */
[----:B------:R-:W3:Y:S04]  /*2dc0*/  LDG.E R0, desc[UR14][R16.64] ;  /* 0x0000000e10007981 */ /* 0x000ee8000c1e1900 */
[----:B-1----:R-:W4:Y:S04]  /*2dd0*/  LDG.E R27, desc[UR14][R14.64+0x4] ;  /* 0x0000040e0e1b7981 */ /* 0x002f28000c1e1900 */
[----:B------:R-:W5:Y:S04]  /*2de0*/  LDG.E R19, desc[UR14][R14.64+0x8] ;  /* 0x0000080e0e137981 */ /* 0x000f68000c1e1900 */
[----:B--2---:R-:W2:Y:S01]  /*2df0*/  LDG.E R13, desc[UR14][R14.64+0xc] ;  /* 0x00000c0e0e0d7981 */ /* 0x004ea2000c1e1900 */
[----:B---3--:R-:W-:-:S05]  /*2e00*/  FFMA R25, RZ, R25, R0 ;  /* 0x00000019ff197223 */ /* 0x008fca0000000000 */
[----:B------:R1:W-:Y:S04]  /*2e10*/  STG.E desc[UR14][R14.64], R25 ;  /* 0x000000190e007986 */ /* 0x0003e8000c10190e */
[----:B------:R-:W4:Y:S02]  /*2e20*/  LDG.E R0, desc[UR14][R16.64+0x4] ;  /* 0x0000040e10007981 */ /* 0x000f24000c1e1900 */
[----:B----4-:R-:W-:-:S05]  /*2e30*/  FFMA R27, RZ, R27, R0 ;  /* 0x0000001bff1b7223 */ /* 0x010fca0000000000 */
[----:B------:R3:W-:Y:S04]  /*2e40*/  STG.E desc[UR14][R14.64+0x4], R27 ;  /* 0x0000041b0e007986 */ /* 0x0007e8000c10190e */
[----:B------:R-:W5:Y:S02]  /*2e50*/  LDG.E R0, desc[UR14][R16.64+0x8] ;  /* 0x0000080e10007981 */ /* 0x000f64000c1e1900 */
[----:B-----5:R-:W-:-:S05]  /*2e60*/  FFMA R21, RZ, R19, R0 ;  /* 0x00000013ff157223 */ /* 0x020fca0000000000 */
[----:B------:R-:W-:Y:S04]  /*2e70*/  STG.E desc[UR14][R14.64+0x8], R21 ;  /* 0x000008150e007986 */ /* 0x000fe8000c10190e */
[----:B------:R-:W2:Y:S01]  /*2e80*/  LDG.E R0, desc[UR14][R16.64+0xc] ;  /* 0x00000c0e10007981 */ /* 0x000ea2000c1e1900 */
[----:B------:R-:W-:Y:S02]  /*2e90*/  VIADD R19, R9, 0xc ;  /* 0x0000000c09137836 */ /* 0x000fe40000000000 */
[----:B--2---:R-:W-:Y:S02]  /*2ea0*/  FFMA R23, RZ, R13, R0 ;  /* 0x0000000dff177223 */ /* 0x004fe40000000000 */
[----:B------:R-:W-:-:S04]  /*2eb0*/  IMAD.WIDE R12, R19, 0x4, R2 ;  /* 0x00000004130c7825 */ /* 0x000fc800078e0202 */
[----:B------:R-:W-:Y:S01]  /*2ec0*/  IMAD.WIDE R18, R19, 0x4, R4 ;  /* 0x0000000413127825 */ /* 0x000fe200078e0204 */
[----:B------:R2:W-:Y:S04]  /*2ed0*/  STG.E desc[UR14][R14.64+0xc], R23 ;  /* 0x00000c170e007986 */ /* 0x0005e8000c10190e */
[----:B-1----:R-:W4:Y:S04]  /*2ee0*/  LDG.E R25, desc[UR14][R12.64] ;  /* 0x0000000e0c197981 */ /* 0x002f28000c1e1900 */
[----:B------:R-:W4:Y:S04]  /*2ef0*/  LDG.E R0, desc[UR14][R18.64] ;  /* 0x0000000e12007981 */ /* 0x000f28000c1e1900 */
[----:B---3--:R-:W3:Y:S04]  /*2f00*/  LDG.E R27, desc[UR14][R12.64+0x4] ;  /* 0x0000040e0c1b7981 */ /* 0x008ee8000c1e1900 */
[----:B------:R-:W5:Y:S04]  /*2f10*/  LDG.E R17, desc[UR14][R12.64+0x8] ;  /* 0x0000080e0c117981 */ /* 0x000f68000c1e1900 */
[----:B--2---:R-:W2:Y:S01]  /*2f20*/  LDG.E R15, desc[UR14][R12.64+0xc] ;  /* 0x00000c0e0c0f7981 */ /* 0x004ea2000c1e1900 */
[----:B----4-:R-:W-:-:S05]  /*2f30*/  FFMA R25, RZ, R25, R0 ;  /* 0x00000019ff197223 */ /* 0x010fca0000000000 */
[----:B------:R1:W-:Y:S04]  /*2f40*/  STG.E desc[UR14][R12.64], R25 ;  /* 0x000000190c007986 */ /* 0x0003e8000c10190e */
[----:B------:R-:W3:Y:S02]  /*2f50*/  LDG.E R0, desc[UR14][R18.64+0x4] ;  /* 0x0000040e12007981 */ /* 0x000ee4000c1e1900 */
[----:B---3--:R-:W-:-:S05]  /*2f60*/  FFMA R27, RZ, R27, R0 ;  /* 0x0000001bff1b7223 */ /* 0x008fca0000000000 */
[----:B------:R1:W-:Y:S04]  /*2f70*/  STG.E desc[UR14][R12.64+0x4], R27 ;  /* 0x0000041b0c007986 */ /* 0x0003e8000c10190e */
[----:B------:R-:W5:Y:S02]  /*2f80*/  LDG.E R0, desc[UR14][R18.64+0x8] ;  /* 0x0000080e12007981 */ /* 0x000f64000c1e1900 */
[----:B-----5:R-:W-:-:S05]  /*2f90*/  FFMA R17, RZ, R17, R0 ;  /* 0x00000011ff117223 */ /* 0x020fca0000000000 */
[----:B------:R1:W-:Y:S04]  /*2fa0*/  STG.E desc[UR14][R12.64+0x8], R17 ;  /* 0x000008110c007986 */ /* 0x0003e8000c10190e */
[----:B------:R-:W2:Y:S01]  /*2fb0*/  LDG.E R0, desc[UR14][R18.64+0xc] ;  /* 0x00000c0e12007981 */ /* 0x000ea2000c1e1900 */
[----:B------:R-:W-:-:S04]  /*2fc0*/  IADD3 R11, PT, PT, R11, 0x10, RZ ;  /* 0x000000100b0b7810 */ /* 0x000fc80007ffe0ff */
[----:B------:R-:W-:Y:S01]  /*2fd0*/  ISETP.GE.AND P2, PT, R11, -0xc, PT ;  /* 0xfffffff40b00780c */ /* 0x000fe20003f46270 */
[----:B------:R-:W-:Y:S02]  /*2fe0*/  VIADD R9, R9, 0x10 ;  /* 0x0000001009097836 */ /* 0x000fe40000000000 */
[----:B--2---:R-:W-:-:S05]  /*2ff0*/  FFMA R15, RZ, R15, R0 ;  /* 0x0000000fff0f7223 */ /* 0x004fca0000000000 */
[----:B------:R1:W-:Y:S05]  /*3000*/  STG.E desc[UR14][R12.64+0xc], R15 ;  /* 0x00000c0f0c007986 */ /* 0x0003ea000c10190e */
[----:B------:R-:W-:Y:S05]  /*3010*/  @!P2 BRA `(.L_x_162) ;  /* 0xfffffff800c4a947 */ /* 0x000fea000383ffff */
.L_x_161:
[----:B------:R-:W-:-:S05]  /*3020*/  IMAD.MOV R0, RZ, RZ, -R11 ;  /* 0x000000ffff007224 */ /* 0x000fca00078e0a0b */
[----:B------:R-:W-:-:S13]  /*3030*/  ISETP.GT.AND P2, PT, R0, 0x4, PT ;  /* 0x000000040000780c */ /* 0x000fda0003f44270 */
[----:B------:R-:W-:Y:S05]  /*3040*/  @!P2 BRA `(.L_x_163) ;  /* 0x0000000000a0a947 */ /* 0x000fea0003800000 */
        /* <DEDUP_REMOVED lines=33> */
[----:B------:R2:W-:Y:S04]  /*3260*/  STG.E desc[UR14][R16.64+0x8], R15 ;  /* 0x0000080f10007986 */ /* 0x0005e8000c10190e */
[----:B------:R-:W5:Y:S01]  /*3270*/  LDG.E R0, desc[UR14][R18.64+0xc] ;  /* 0x00000c0e12007981 */ /* 0x000f62000c1e1900 */
[----:B------:R-:W-:Y:S01]  /*3280*/  PLOP3.LUT P0, PT, PT, PT, PT, 0x8, 0x80 ;  /* 0x000000000080781c */ /* 0x000fe20003f0e170 */
[----:B------:R-:W-:Y:S02]  /*3290*/  VIADD R11, R11, 0x8 ;  /* 0x000000080b0b7836 */ /* 0x000fe40000000000 */
[----:B------:R-:W-:Y:S02]  /*32a0*/  VIADD R9, R9, 0x8 ;  /* 0x0000000809097836 */ /* 0x000fe40000000000 */
[----:B-----5:R-:W-:-:S05]  /*32b0*/  FFMA R13, RZ, R13, R0 ;  /* 0x0000000dff0d7223 */ /* 0x020fca0000000000 */
[----:B------:R2:W-:Y:S03]  /*32c0*/  STG.E desc[UR14][R16.64+0xc], R13 ;  /* 0x00000c0d10007986 */ /* 0x0005e6000c10190e */
.L_x_163:
[----:B------:R-:W-:-:S13]  /*32d0*/  ISETP.NE.OR P0, PT, R11, RZ, P0 ;  /* 0x000000ff0b00720c */ /* 0x000fda0000705670 */
[----:B------:R-:W-:Y:S05]  /*32e0*/  @!P0 BRA `(.L_x_156) ;  /* 0x0000000000588947 */ /* 0x000fea0003800000 */
.L_x_160:
[----:B-12---:R-:W-:-:S04]  /*32f0*/  IMAD.WIDE R12, R9, 0x4, R2 ;  /* 0x00000004090c7825 */ /* 0x006fc800078e0202 */
[----:B------:R-:W-:Y:S01]  /*3300*/  IMAD.WIDE R14, R9, 0x4, R4 ;  /* 0x00000004090e7825 */ /* 0x000fe200078e0204 */
[----:B------:R-:W2:Y:S04]  /*3310*/  LDG.E R17, desc[UR14][R12.64] ;  /* 0x0000000e0c117981 */ /* 0x000ea8000c1e1900 */
[----:B------:R-:W2:Y:S04]  /*3320*/  LDG.E R0, desc[UR14][R14.64] ;  /* 0x0000000e0e007981 */ /* 0x000ea8000c1e1900 */
[----:B------:R-:W3:Y:S04]  /*3330*/  LDG.E R19, desc[UR14][R12.64+0x4] ;  /* 0x0000040e0c137981 */ /* 0x000ee8000c1e1900 */
[----:B------:R-:W4:Y:S04]  /*3340*/  LDG.E R21, desc[UR14][R12.64+0x8] ;  /* 0x0000080e0c157981 */ /* 0x000f28000c1e1900 */
[----:B------:R-:W5:Y:S01]  /*3350*/  LDG.E R23, desc[UR14][R12.64+0xc] ;  /* 0x00000c0e0c177981 */ /* 0x000f62000c1e1900 */
        /* <DEDUP_REMOVED lines=9> */
[----:B------:R-:W-:-:S04]  /*33f0*/  IADD3 R11, PT, PT, R11, 0x4, RZ ;  /* 0x000000040b0b7810 */ /* 0x000fc80007ffe0ff */
[----:B------:R-:W-:Y:S01]  /*3400*/  ISETP.NE.AND P0, PT, R11, RZ, PT ;  /* 0x000000ff0b00720c */ /* 0x000fe20003f05270 */
[----:B------:R-:W-:Y:S02]  /*3410*/  VIADD R9, R9, 0x4 ;  /* 0x0000000409097836 */ /* 0x000fe40000000000 */
[----:B-----5:R-:W-:-:S05]  /*3420*/  FFMA R23, RZ, R23, R0 ;  /* 0x00000017ff177223 */ /* 0x020fca0000000000 */
[----:B------:R1:W-:Y:S05]  /*3430*/  STG.E desc[UR14][R12.64+0xc], R23 ;  /* 0x00000c170c007986 */ /* 0x0003ea000c10190e */
[----:B------:R-:W-:Y:S05]  /*3440*/  @P0 BRA `(.L_x_160) ;  /* 0xfffffffc00a80947 */ /* 0x000fea000383ffff */
.L_x_156:
[----:B------:R-:W-:Y:S05]  /*3450*/  BSYNC.RECONVERGENT B0 ;  /* 0x0000000000007941 */ /* 0x000fea0003800200 */
.L_x_155:
[----:B-123--:R1:W5:Y:S01]  /*3460*/  LDL.64 R4, [R1+0x8] ;  /* 0x0000080001047983 */ /* 0x00e3620000100a00 */
[----:B------:R-:W-:Y:S01]  /*3470*/  ISETP.NE.AND P0, PT, R7, RZ, PT ;  /* 0x000000ff0700720c */ /* 0x000fe20003f05270 */
[----:B------:R-:W-:-:S12]  /*3480*/  BSSY.RECONVERGENT B0, `(.L_x_164) ;  /* 0x000010f000007945 */ /* 0x000fd80003800200 */
[----:B-1----:R-:W-:Y:S05]  /*3490*/  @P0 BRA `(.L_x_165) ;  /* 0x0000001000340947 */ /* 0x002fea0003800000 */
[----:B-----5:R-:W-:Y:S01]  /*34a0*/  ISETP.NE.AND P0, PT, R4, RZ, PT ;  /* 0x000000ff0400720c */ /* 0x020fe20003f05270 */
[----:B------:R-:W-:Y:S01]  /*34b0*/  BSSY.RECONVERGENT B1, `(.L_x_166) ;  /* 0x0000023000017945 */ /* 0x000fe20003800200 */
[----:B------:R-:W-:-:S11]  /*34c0*/  IMAD.MOV.U32 R0, RZ, RZ, 0x2 ;  /* 0x00000002ff007424 */ /* 0x000fd600078e00ff */
[----:B------:R-:W-:Y:S05]  /*34d0*/  @P0 BRA `(.L_x_167) ;  /* 0x00000000002c0947 */ /* 0x000fea0003800000 */
[----:B------:R-:W-:Y:S01]  /*34e0*/  ISETP.NE.AND P0, PT, R5, RZ, PT ;  /* 0x000000ff0500720c */ /* 0x000fe20003f05270 */
[----:B------:R-:W-:-:S12]  /*34f0*/  HFMA2 R0, -RZ, RZ, 0, 1.78813934326171875e-07 ;  /* 0x00000003ff007431 */ /* 0x000fd800000001ff */
[----:B------:R-:W-:Y:S05]  /*3500*/  @P0 BRA `(.L_x_167) ;  /* 0x0000000000200947 */ /* 0x000fea0003800000 */
[----:B------:R-:W2:Y:S01]  /*3510*/  LDL.64 R12, [R1+0x10] ;  /* 0x00001000010c7983 */ /* 0x000ea20000100a00 */
[----:B------:R-:W-:Y:S01]  /*3520*/  IMAD.MOV.U32 R0, RZ, RZ, 0x4 ;  /* 0x00000004ff007424 */ /* 0x000fe200078e00ff */
[----:B--2---:R-:W-:-:S13]  /*3530*/  ISETP.NE.AND P0, PT, R12, RZ, PT ;  /* 0x000000ff0c00720c */ /* 0x004fda0003f05270 */
[----:B------:R-:W-:Y:S05]  /*3540*/  @P0 BRA `(.L_x_167) ;  /* 0x0000000000100947 */ /* 0x000fea0003800000 */
[----:B------:R-:W-:Y:S01]  /*3550*/  ISETP.NE.AND P0, PT, R13, RZ, PT ;  /* 0x000000ff0d00720c */ /* 0x000fe20003f05270 */
[----:B------:R-:W-:-:S12]  /*3560*/  IMAD.MOV.U32 R0, RZ, RZ, 0x6 ;  /* 0x00000006ff007424 */ /* 0x000fd800078e00ff */
[----:B------:R-:W-:Y:S05]  /*3570*/  @!P0 BRA `(.L_x_168) ;  /* 0x00000000004c8947 */ /* 0x000fea0003800000 */
[----:B------:R-:W-:-:S07]  /*3580*/  MOV R0, 0x5 ;  /* 0x0000000500007802 */ /* 0x000fce0000000f00 */
.L_x_167:
        /* <DEDUP_REMOVED lines=8> */
[----:B0-----:R-:W-:Y:S05]  /*3610*/  CALL.REL.NOINC `($__internal_2_$__cuda_sm20_rcp_rn_f32_slowpath) ;  /* 0x0000006800447944 */ /* 0x001fea0003c00000 */
[----:B------:R-:W-:Y:S01]  /*3620*/  IMAD.MOV.U32 R9, RZ, RZ, R11 ;  /* 0x000000ffff097224 */ /* 0x000fe200078e000b */
[----:B------:R-:W-:Y:S06]  /*3630*/  BRA `(.L_x_171) ;  /* 0x0000000000107947 */ /* 0x000fec0003800000 */
.L_x_170:
[----:B------:R-:W1:Y:S02]  /*3640*/  MUFU.RCP R9, R14 ;  /* 0x0000000e00097308 */ /* 0x000e640000001000 */
[----:B-1----:R-:W-:-:S04]  /*3650*/  FFMA R5, R14, R9, -1 ;  /* 0xbf8000000e057423 */ /* 0x002fc80000000009 */
[----:B------:R-:W-:-:S04]  /*3660*/  FADD.FTZ R12, -R5, -RZ ;  /* 0x800000ff050c7221 */ /* 0x000fc80000010100 */
[----:B------:R-:W-:-:S07]  /*3670*/  FFMA R9, R9, R12, R9 ;  /* 0x0000000c09097223 */ /* 0x000fce0000000009 */
.L_x_171:
[----:B------:R-:W-:Y:S05]  /*3680*/  BSYNC.RECONVERGENT B2 ;  /* 0x0000000000027941 */ /* 0x000fea0003800200 */
.L_x_169:
[----:B------:R-:W-:Y:S01]  /*3690*/  FADD R5, -R9, 1 ;  /* 0x3f80000009057421 */ /* 0x000fe20000000100 */
[----:B------:R-:W-:Y:S06]  /*36a0*/  BRA `(.L_x_172) ;  /* 0x00000000000c7947 */ /* 0x000fec0003800000 */
.L_x_168:
[----:B------:R-:W-:Y:S02]  /*36b0*/  SEL R0, R0, 0x5, !P1 ;  /* 0x0000000500007807 */ /* 0x000fe40004800000 */
[----:B------:R-:W-:Y:S02]  /*36c0*/  FSEL R5, RZ, 1, !P1 ;  /* 0x3f800000ff057808 */ /* 0x000fe40004800000 */
[----:B------:R-:W-:-:S07]  /*36d0*/  FSEL R9, RZ, 1, P1 ;  /* 0x3f800000ff097808 */ /* 0x000fce0000800000 */
.L_x_172:
[----:B------:R-:W-:Y:S05]  /*36e0*/  BSYNC.RECONVERGENT B1 ;  /* 0x0000000000017941 */ /* 0x000fea0003800200 */
.L_x_166:
[----:B------:R-:W-:-:S04]  /*36f0*/  MOV R11, UR17 ;  /* 0x00000011000b7c02 */ /* 0x000fc80008000f00 */
[----:B------:R-:W-:-:S13]  /*3700*/  ISETP.GT.AND P0, PT, R11, UR16, PT ;  /* 0x000000100b007c0c */ /* 0x000fda000bf04270 */
[----:B------:R-:W-:Y:S05]  /*3710*/  @!P0 BRA `(.L_x_165) ;  /* 0x0000000c00948947 */ /* 0x000fea0003800000 */
[----:B------:R-:W1:Y:S01]  /*3720*/  LDC R21, c[0x0][0x388] ;  /* 0x0000e200ff157b82 */ /* 0x000e620000000800 */
[----:B------:R-:W-:Y:S01]  /*3730*/  LOP3.LUT P0, R20, R8, 0x3, RZ, 0xc0, !PT ;  /* 0x0000000308147812 */ /* 0x000fe2000780c0ff */
[----:B------:R-:W-:Y:S02]  /*3740*/  IMAD.U32 R11, RZ, RZ, UR16 ;  /* 0x00000010ff0b7e24 */ /* 0x000fe4000f8e00ff */
[----:B-1----:R-:W-:-:S10]  /*3750*/  IMAD R19, R0, R21, RZ ;  /* 0x0000001500137224 */ /* 0x002fd400078e02ff */
[----:B------:R-:W-:Y:S05]  /*3760*/  @!P0 BRA `(.L_x_173) ;  /* 0x0000000000748947 */ /* 0x000fea0003800000 */
[----:B------:R-:W-:-:S04]  /*3770*/  IMAD.U32 R13, RZ, RZ, UR16 ;  /* 0x00000010ff0d7e24 */ /* 0x000fc8000f8e00ff */
[----:B------:R-:W-:-:S05]  /*3780*/  IMAD.WIDE R12, R13, 0x4, R2 ;  /* 0x000000040d0c7825 */ /* 0x000fca00078e0202 */
[----:B------:R-:W2:Y:S01]  /*3790*/  LDG.E R0, desc[UR14][R12.64] ;  /* 0x0000000e0c007981 */ /* 0x000ea2000c1e1900 */
[----:B------:R-:W-:-:S05]  /*37a0*/  IMAD.WIDE R14, R19, 0x4, R12 ;  /* 0x00000004130e7825 */ /* 0x000fca00078e020c */
[----:B------:R-:W3:Y:S01]  /*37b0*/  LDG.E R16, desc[UR14][R14.64] ;  /* 0x0000000e0e107981 */ /* 0x000ee2000c1e1900 */
[----:B------:R-:W-:Y:S01]  /*37c0*/  ISETP.NE.AND P0, PT, R20, 0x1, PT ;  /* 0x000000011400780c */ /* 0x000fe20003f05270 */
[----:B---3--:R-:W-:Y:S01]  /*37d0*/  FMUL R11, R16, R9 ;  /* 0x00000009100b7220 */ /* 0x008fe20000400000 */
[----:B------:R-:W-:-:S04]  /*37e0*/  IMAD.WIDE R16, R21, 0x4, R12 ;  /* 0x0000000415107825 */ /* 0x000fc800078e020c */
[----:B--2---:R-:W-:-:S05]  /*37f0*/  FFMA R23, R0, R5, R11 ;  /* 0x0000000500177223 */ /* 0x004fca000000000b */
[----:B------:R1:W-:Y:S01]  /*3800*/  STG.E desc[UR14][R16.64], R23 ;  /* 0x0000001710007986 */ /* 0x0003e2000c10190e */
[----:B------:R-:W-:-:S05]  /*3810*/  MOV R11, UR16 ;  /* 0x00000010000b7c02 */ /* 0x000fca0008000f00 */
[----:B------:R-:W-:Y:S01]  /*3820*/  VIADD R11, R11, 0x1 ;  /* 0x000000010b0b7836 */ /* 0x000fe20000000000 */
[----:B------:R-:W-:Y:S06]  /*3830*/  @!P0 BRA `(.L_x_173) ;  /* 0x0000000000408947 */ /* 0x000fec0003800000 */
[----:B------:R-:W2:Y:S04]  /*3840*/  LDG.E R18, desc[UR14][R14.64+0x4] ;  /* 0x0000040e0e127981 */ /* 0x000ea8000c1e1900 */
[----:B------:R-:W1:Y:S01]  /*3850*/  LDG.E R0, desc[UR14][R12.64+0x4] ;  /* 0x0000040e0c007981 */ /* 0x000e62000c1e1900 */
[----:B------:R-:W-:Y:S01]  /*3860*/  ISETP.NE.AND P0, PT, R20, 0x2, PT ;  /* 0x000000021400780c */ /* 0x000fe20003f05270 */
[----:B--2---:R-:W-:-:S04]  /*3870*/  FMUL R11, R18, R9 ;  /* 0x00000009120b7220 */ /* 0x004fc80000400000 */
[----:B-1----:R-:W-:Y:S01]  /*3880*/  FFMA R23, R0, R5, R11 ;  /* 0x0000000500177223 */ /* 0x002fe2000000000b */
[----:B------:R-:W-:-:S04]  /*3890*/  IMAD.U32 R11, RZ, RZ, UR16 ;  /* 0x00000010ff0b7e24 */ /* 0x000fc8000f8e00ff */
[----:B------:R2:W-:Y:S01]  /*38a0*/  STG.E desc[UR14][R16.64+0x4], R23 ;  /* 0x0000041710007986 */ /* 0x0005e2000c10190e */
[----:B------:R-:W-:Y:S02]  /*38b0*/  IADD3 R11, PT, PT, R11, 0x2, RZ ;  /* 0x000000020b0b7810 */ /* 0x000fe40007ffe0ff */
[----:B------:R-:W-:Y:S05]  /*38c0*/  @!P0 BRA `(.L_x_173) ;  /* 0x00000000001c8947 */ /* 0x000fea0003800000 */
[----:B------:R-:W3:Y:S04]  /*38d0*/  LDG.E R14, desc[UR14][R14.64+0x8] ;  /* 0x0000080e0e0e7981 */ /* 0x000ee8000c1e1900 */
[----:B------:R-:W2:Y:S01]  /*38e0*/  LDG.E R12, desc[UR14][R12.64+0x8] ;  /* 0x0000080e0c0c7981 */ /* 0x000ea2000c1e1900 */
[----:B---3--:R-:W-:-:S04]  /*38f0*/  FMUL R11, R14, R9 ;  /* 0x000000090e0b7220 */ /* 0x008fc80000400000 */
[----:B--2---:R-:W-:Y:S01]  /*3900*/  FFMA R23, R12, R5, R11 ;  /* 0x000000050c177223 */ /* 0x004fe2000000000b */
[----:B------:R-:W-:-:S04]  /*3910*/  IMAD.U32 R11, RZ, RZ, UR16 ;  /* 0x00000010ff0b7e24 */ /* 0x000fc8000f8e00ff */
[----:B------:R3:W-:Y:S01]  /*3920*/  STG.E desc[UR14][R16.64+0x8], R23 ;  /* 0x0000081710007986 */ /* 0x0007e2000c10190e */
[----:B------:R-:W-:-:S07]  /*3930*/  VIADD R11, R11, 0x3 ;  /* 0x000000030b0b7836 */ /* 0x000fce0000000000 */
.L_x_173:
[----:B------:R-:W-:-:S09]  /*3940*/  UISETP.GE.U32.AND UP0, UPT, UR4, 0x3, UPT ;  /* 0x000000030400788c */ /* 0x000fd2000bf06070 */
[----:B------:R-:W-:Y:S05]  /*3950*/  BRA.U !UP0, `(.L_x_165) ;  /* 0x0000000d08047547 */ /* 0x000fea000b800000 */
[----:B------:R-:W4:Y:S01]  /*3960*/  LDC.64 R2, c[0x0][0x3b0] ;  /* 0x0000ec00ff027b82 */ /* 0x000f220000000a00 */
[----:B------:R-:W-:-:S04]  /*3970*/  IADD3 R0, PT, PT, R11, -UR17, RZ ;  /* 0x800000110b007c10 */ /* 0x000fc8000fffe0ff */
[----:B------:R-:W-:Y:S01]  /*3980*/  ISETP.GE.AND P0, PT, R0, RZ, PT ;  /* 0x000000ff0000720c */ /* 0x000fe20003f06270 */
[----:B----4-:R-:W-:-:S04]  /*3990*/  IMAD.WIDE R2, R10, 0x4, R2 ;  /* 0x000000040a027825 */ /* 0x010fc800078e0202 */
[----:B------:R-:W-:-:S04]  /*39a0*/  IMAD.WIDE R14, R21, 0x4, R2 ;  /* 0x00000004150e7825 */ /* 0x000fc800078e0202 */
[----:B------:R-:W-:-:S04]  /*39b0*/  IMAD.WIDE R12, R19, 0x4, R2 ;  /* 0x00000004130c7825 */ /* 0x000fc800078e0202 */
[----:B------:R-:W-:Y:S05]  /*39c0*/  @P0 BRA `(.L_x_174) ;  /* 0x00000008007c0947 */ /* 0x000fea0003800000 */
[----:B-123--:R-:W-:Y:S01]  /*39d0*/  IMAD.MOV R16, RZ, RZ, -R0 ;  /* 0x000000ffff107224 */ /* 0x00efe200078e0a00 */
[----:B------:R-:W-:-:S04]  /*39e0*/  PLOP3.LUT P0, PT, PT, PT, PT, 0x80, 0x8 ;  /* 0x000000000008781c */ /* 0x000fc80003f0f070 */
[----:B------:R-:W-:-:S13]  /*39f0*/  ISETP.GT.AND P1, PT, R16, 0xc, PT ;  /* 0x0000000c1000780c */ /* 0x000fda0003f24270 */
[----:B------:R-:W-:Y:S05]  /*3a00*/  @!P1 BRA `(.L_x_175) ;  /* 0x0000000400909947 */ /* 0x000fea0003800000 */
[----:B------:R-:W-:-:S13]  /*3a10*/  PLOP3.LUT P0, PT, PT, PT, PT, 0x8, 0x80 ;  /* 0x000000000080781c */ /* 0x000fda0003f0e170 */
.L_x_176:
[----:B------:R-:W-:-:S04]  /*3a20*/  IMAD.WIDE R16, R11, 0x4, R12 ;  /* 0x000000040b107825 */ /* 0x000fc800078e020c */
[C---:B---3--:R-:W-:Y:S01]  /*3a30*/  IMAD.WIDE R20, R11.reuse, 0x4, R2 ;  /* 0x000000040b147825 */ /* 0x048fe200078e0202 */
[----:B------:R-:W2:Y:S04]  /*3a40*/  LDG.E R18, desc[UR14][R16.64] ;  /* 0x0000000e10127981 */ /* 0x000ea8000c1e1900 */
[----:B------:R-:W3:Y:S01]  /*3a50*/  LDG.E R22, desc[UR14][R20.64] ;  /* 0x0000000e14167981 */ /* 0x000ee2000c1e1900 */
[----:B--2---:R-:W-:Y:S01]  /*3a60*/  FMUL R23, R18, R9 ;  /* 0x0000000912177220 */ /* 0x004fe20000400000 */
[----:B------:R-:W-:-:S04]  /*3a70*/  IMAD.WIDE R18, R11, 0x4, R14 ;  /* 0x000000040b127825 */ /* 0x000fc800078e020e */
[----:B---3--:R-:W-:-:S05]  /*3a80*/  FFMA R23, R22, R5, R23 ;  /* 0x0000000516177223 */ /* 0x008fca0000000017 */
[----:B------:R1:W-:Y:S04]  /*3a90*/  STG.E desc[UR14][R18.64], R23 ;  /* 0x0000001712007986 */ /* 0x0003e8000c10190e */
[----:B------:R-:W2:Y:S04]  /*3aa0*/  LDG.E R24, desc[UR14][R16.64+0x4] ;  /* 0x0000040e10187981 */ /* 0x000ea8000c1e1900 */
[----:B------:R-:W3:Y:S01]  /*3ab0*/  LDG.E R22, desc[UR14][R20.64+0x4] ;  /* 0x0000040e14167981 */ /* 0x000ee2000c1e1900 */
[----:B--2---:R-:W-:-:S04]  /*3ac0*/  FMUL R25, R24, R9 ;  /* 0x0000000918197220 */ /* 0x004fc80000400000 */
[----:B---3--:R-:W-:-:S05]  /*3ad0*/  FFMA R25, R22, R5, R25 ;  /* 0x0000000516197223 */ /* 0x008fca0000000019 */
[----:B------:R2:W-:Y:S04]  /*3ae0*/  STG.E desc[UR14][R18.64+0x4], R25 ;  /* 0x0000041912007986 */ /* 0x0005e8000c10190e */
[----:B------:R-:W3:Y:S04]  /*3af0*/  LDG.E R24, desc[UR14][R16.64+0x8] ;  /* 0x0000080e10187981 */ /* 0x000ee8000c1e1900 */
[----:B------:R-:W4:Y:S01]  /*3b00*/  LDG.E R22, desc[UR14][R20.64+0x8] ;  /* 0x0000080e14167981 */ /* 0x000f22000c1e1900 */
[----:B---3--:R-:W-:-:S04]  /*3b10*/  FMUL R27, R24, R9 ;  /* 0x00000009181b7220 */ /* 0x008fc80000400000 */
[----:B----4-:R-:W-:-:S05]  /*3b20*/  FFMA R27, R22, R5, R27 ;  /* 0x00000005161b7223 */ /* 0x010fca000000001b */
[----:B------:R3:W-:Y:S04]  /*3b30*/  STG.E desc[UR14][R18.64+0x8], R27 ;  /* 0x0000081b12007986 */ /* 0x0007e8000c10190e */
[----:B------:R-:W1:Y:S04]  /*3b40*/  LDG.E R24, desc[UR14][R16.64+0xc] ;  /* 0x00000c0e10187981 */ /* 0x000e68000c1e1900 */
[----:B------:R-:W4:Y:S01]  /*3b50*/  LDG.E R22, desc[UR14][R20.64+0xc] ;  /* 0x00000c0e14167981 */ /* 0x000f22000c1e1900 */
[----:B------:R-:W-:Y:S02]  /*3b60*/  VIADD R26, R11, 0x4 ;  /* 0x000000040b1a7836 */ /* 0x000fe40000000000 */
[----:B-1----:R-:W-:-:S02]  /*3b70*/  FMUL R23, R24, R9 ;  /* 0x0000000918177220 */ /* 0x002fc40000400000 */
[----:B--2---:R-:W-:-:S04]  /*3b80*/  IMAD.WIDE R24, R26, 0x4, R2 ;  /* 0x000000041a187825 */ /* 0x004fc800078e0202 */
[----:B----4-:R-:W-:Y:S01]  /*3b90*/  FFMA R29, R22, R5, R23 ;  /* 0x00000005161d7223 */ /* 0x010fe20000000017 */
[----:B------:R-:W-:-:S04]  /*3ba0*/  IMAD.WIDE R22, R26, 0x4, R12 ;  /* 0x000000041a167825 */ /* 0x000fc800078e020c */
[----:B------:R1:W-:Y:S04]  /*3bb0*/  STG.E desc[UR14][R18.64+0xc], R29 ;  /* 0x00000c1d12007986 */ /* 0x0003e8000c10190e */
[----:B------:R-:W3:Y:S04]  /*3bc0*/  LDG.E R16, desc[UR14][R22.64] ;  /* 0x0000000e16107981 */ /* 0x000ee8000c1e1900 */
[----:B------:R-:W2:Y:S01]  /*3bd0*/  LDG.E R28, desc[UR14][R24.64] ;  /* 0x0000000e181c7981 */ /* 0x000ea2000c1e1900 */
[----:B---3--:R-:W-:Y:S01]  /*3be0*/  FMUL R27, R16, R9 ;  /* 0x00000009101b7220 */ /* 0x008fe20000400000 */
[----:B------:R-:W-:-:S04]  /*3bf0*/  IMAD.WIDE R16, R26, 0x4, R14 ;  /* 0x000000041a107825 */ /* 0x000fc800078e020e */
[----:B--2---:R-:W-:-:S05]  /*3c00*/  FFMA R27, R28, R5, R27 ;  /* 0x000000051c1b7223 */ /* 0x004fca000000001b */
[----:B------:R-:W-:Y:S04]  /*3c10*/  STG.E desc[UR14][R16.64], R27 ;  /* 0x0000001b10007986 */ /* 0x000fe8000c10190e */
[----:B------:R-:W2:Y:S04]  /*3c20*/  LDG.E R26, desc[UR14][R22.64+0x4] ;  /* 0x0000040e161a7981 */ /* 0x000ea8000c1e1900 */
[----:B------:R-:W3:Y:S01]  /*3c30*/  LDG.E R20, desc[UR14][R24.64+0x4] ;  /* 0x0000040e18147981 */ /* 0x000ee2000c1e1900 */
[----:B--2---:R-:W-:-:S04]  /*3c40*/  FMUL R21, R26, R9 ;  /* 0x000000091a157220 */ /* 0x004fc80000400000 */
[----:B---3--:R-:W-:-:S05]  /*3c50*/  FFMA R21, R20, R5, R21 ;  /* 0x0000000514157223 */ /* 0x008fca0000000015 */
[----:B------:R2:W-:Y:S04]  /*3c60*/  STG.E desc[UR14][R16.64+0x4], R21 ;  /* 0x0000041510007986 */ /* 0x0005e8000c10190e */
[----:B------:R-:W3:Y:S04]  /*3c70*/  LDG.E R20, desc[UR14][R22.64+0x8] ;  /* 0x0000080e16147981 */ /* 0x000ee8000c1e1900 */
[----:B-1----:R-:W4:Y:S01]  /*3c80*/  LDG.E R18, desc[UR14][R24.64+0x8] ;  /* 0x0000080e18127981 */ /* 0x002f22000c1e1900 */
[----:B---3--:R-:W-:-:S04]  /*3c90*/  FMUL R19, R20, R9 ;  /* 0x0000000914137220 */ /* 0x008fc80000400000 */
[----:B----4-:R-:W-:-:S05]  /*3ca0*/  FFMA R29, R18, R5, R19 ;  /* 0x00000005121d7223 */ /* 0x010fca0000000013 */
[----:B------:R1:W-:Y:S04]  /*3cb0*/  STG.E desc[UR14][R16.64+0x8], R29 ;  /* 0x0000081d10007986 */ /* 0x0003e8000c10190e */
[----:B------:R-:W3:Y:S04]  /*3cc0*/  LDG.E R20, desc[UR14][R22.64+0xc] ;  /* 0x00000c0e16147981 */ /* 0x000ee8000c1e1900 */
[----:B------:R-:W4:Y:S01]  /*3cd0*/  LDG.E R18, desc[UR14][R24.64+0xc] ;  /* 0x00000c0e18127981 */ /* 0x000f22000c1e1900 */
[----:B------:R-:W-:Y:S01]  /*3ce0*/  IADD3 R26, PT, PT, R11, 0x8, RZ ;  /* 0x000000080b1a7810 */ /* 0x000fe20007ffe0ff */
[----:B---3--:R-:W-:-:S04]  /*3cf0*/  FMUL R19, R20, R9 ;  /* 0x0000000914137220 */ /* 0x008fc80000400000 */
[----:B--2---:R-:W-:-:S04]  /*3d00*/  IMAD.WIDE R20, R26, 0x4, R12 ;  /* 0x000000041a147825 */ /* 0x004fc800078e020c */
[----:B----4-:R-:W-:Y:S01]  /*3d10*/  FFMA R27, R18, R5, R19 ;  /* 0x00000005121b7223 */ /* 0x010fe20000000013 */
[----:B------:R-:W-:-:S04]  /*3d20*/  IMAD.WIDE R18, R26, 0x4, R2 ;  /* 0x000000041a127825 */ /* 0x000fc800078e0202 */
[----:B------:R2:W-:Y:S04]  /*3d30*/  STG.E desc[UR14][R16.64+0xc], R27 ;  /* 0x00000c1b10007986 */ /* 0x0005e8000c10190e */
[----:B------:R-:W1:Y:S04]  /*3d40*/  LDG.E R22, desc[UR14][R20.64] ;  /* 0x0000000e14167981 */ /* 0x000e68000c1e1900 */
[----:B------:R-:W3:Y:S01]  /*3d50*/  LDG.E R28, desc[UR14][R18.64] ;  /* 0x0000000e121c7981 */ /* 0x000ee2000c1e1900 */
[----:B-1----:R-:W-:Y:S01]  /*3d60*/  FMUL R29, R22, R9 ;  /* 0x00000009161d7220 */ /* 0x002fe20000400000 */
[----:B------:R-:W-:-:S04]  /*3d70*/  IMAD.WIDE R22, R26, 0x4, R14 ;  /* 0x000000041a167825 */ /* 0x000fc800078e020e */
[----:B---3--:R-:W-:-:S05]  /*3d80*/  FFMA R29, R28, R5, R29 ;  /* 0x000000051c1d7223 */ /* 0x008fca000000001d */
[----:B------:R-:W-:Y:S04]  /*3d90*/  STG.E desc[UR14][R22.64], R29 ;  /* 0x0000001d16007986 */ /* 0x000fe8000c10190e */
[----:B------:R-:W3:Y:S04]  /*3da0*/  LDG.E R26, desc[UR14][R20.64+0x4] ;  /* 0x0000040e141a7981 */ /* 0x000ee8000c1e1900 */
[----:B------:R-:W4:Y:S01]  /*3db0*/  LDG.E R24, desc[UR14][R18.64+0x4] ;  /* 0x0000040e12187981 */ /* 0x000f22000c1e1900 */
[----:B---3--:R-:W-:-:S04]  /*3dc0*/  FMUL R25, R26, R9 ;  /* 0x000000091a197220 */ /* 0x008fc80000400000 */
[----:B----4-:R-:W-:-:S05]  /*3dd0*/  FFMA R25, R24, R5, R25 ;  /* 0x0000000518197223 */ /* 0x010fca0000000019 */
[----:B------:R1:W-:Y:S04]  /*3de0*/  STG.E desc[UR14][R22.64+0x4], R25 ;  /* 0x0000041916007986 */ /* 0x0003e8000c10190e */
[----:B------:R-:W3:Y:S04]  /*3df0*/  LDG.E R24, desc[UR14][R20.64+0x8] ;  /* 0x0000080e14187981 */ /* 0x000ee8000c1e1900 */
[----:B--2---:R-:W2:Y:S01]  /*3e00*/  LDG.E R16, desc[UR14][R18.64+0x8] ;  /* 0x0000080e12107981 */ /* 0x004ea2000c1e1900 */
[----:B---3--:R-:W-:-:S04]  /*3e10*/  FMUL R17, R24, R9 ;  /* 0x0000000918117220 */ /* 0x008fc80000400000 */
[----:B--2---:R-:W-:-:S05]  /*3e20*/  FFMA R27, R16, R5, R17 ;  /* 0x00000005101b7223 */ /* 0x004fca0000000011 */
[----:B------:R2:W-:Y:S04]  /*3e30*/  STG.E desc[UR14][R22.64+0x8], R27 ;  /* 0x0000081b16007986 */ /* 0x0005e8000c10190e */
[----:B------:R-:W3:Y:S04]  /*3e40*/  LDG.E R24, desc[UR14][R20.64+0xc] ;  /* 0x00000c0e14187981 */ /* 0x000ee8000c1e1900 */
[----:B------:R-:W4:Y:S01]  /*3e50*/  LDG.E R16, desc[UR14][R18.64+0xc] ;  /* 0x00000c0e12107981 */ /* 0x000f22000c1e1900 */
[----:B------:R-:W-:Y:S02]  /*3e60*/  VIADD R26, R11, 0xc ;  /* 0x0000000c0b1a7836 */ /* 0x000fe40000000000 */
[----:B---3--:R-:W-:-:S02]  /*3e70*/  FMUL R17, R24, R9 ;  /* 0x0000000918117220 */ /* 0x008fc40000400000 */
[----:B-1----:R-:W-:-:S04]  /*3e80*/  IMAD.WIDE R24, R26, 0x4, R12 ;  /* 0x000000041a187825 */ /* 0x002fc800078e020c */
[----:B----4-:R-:W-:Y:S01]  /*3e90*/  FFMA R29, R16, R5, R17 ;  /* 0x00000005101d7223 */ /* 0x010fe20000000011 */
[----:B------:R-:W-:-:S04]  /*3ea0*/  IMAD.WIDE R16, R26, 0x4, R2 ;  /* 0x000000041a107825 */ /* 0x000fc800078e0202 */
[----:B------:R1:W-:Y:S04]  /*3eb0*/  STG.E desc[UR14][R22.64+0xc], R29 ;  /* 0x00000c1d16007986 */ /* 0x0003e8000c10190e */
[----:B------:R-:W2:Y:S04]  /*3ec0*/  LDG.E R18, desc[UR14][R24.64] ;  /* 0x0000000e18127981 */ /* 0x000ea8000c1e1900 */
[----:B------:R-:W3:Y:S01]  /*3ed0*/  LDG.E R28, desc[UR14][R16.64] ;  /* 0x0000000e101c7981 */ /* 0x000ee2000c1e1900 */
[----:B------:R-:W-:-:S04]  /*3ee0*/  IMAD.WIDE R20, R26, 0x4, R14 ;  /* 0x000000041a147825 */ /* 0x000fc800078e020e */
        /* <DEDUP_REMOVED lines=8> */
[----:B-1----:R-:W4:Y:S04]  /*3f70*/  LDG.E R22, desc[UR14][R24.64+0x8] ;  /* 0x0000080e18167981 */ /* 0x002f28000c1e1900 */
[----:B------:R-:W5:Y:S01]  /*3f80*/  LDG.E R18, desc[UR14][R16.64+0x8] ;  /* 0x0000080e10127981 */ /* 0x000f62000c1e1900 */
[----:B----4-:R-:W-:-:S04]  /*3f90*/  FMUL R23, R22, R9 ;  /* 0x0000000916177220 */ /* 0x010fc80000400000 */
[----:B-----5:R-:W-:-:S05]  /*3fa0*/  FFMA R23, R18, R5, R23 ;  /* 0x0000000512177223 */ /* 0x020fca0000000017 */
[----:B------:R3:W-:Y:S04]  /*3fb0*/  STG.E desc[UR14][R20.64+0x8], R23 ;  /* 0x0000081714007986 */ /* 0x0007e8000c10190e */
[----:B------:R-:W2:Y:S04]  /*3fc0*/  LDG.E R22, desc[UR14][R24.64+0xc] ;  /* 0x00000c0e18167981 */ /* 0x000ea8000c1e1900 */
[----:B------:R-:W4:Y:S01]  /*3fd0*/  LDG.E R18, desc[UR14][R16.64+0xc] ;  /* 0x00000c0e10127981 */ /* 0x000f22000c1e1900 */
[----:B------:R-:W-:Y:S01]  /*3fe0*/  VIADD R0, R0, 0x10 ;  /* 0x0000001000007836 */ /* 0x000fe20000000000 */
[----:B------:R-:W-:-:S04]  /*3ff0*/  IADD3 R11, PT, PT, R11, 0x10, RZ ;  /* 0x000000100b0b7810 */ /* 0x000fc80007ffe0ff */
[----:B------:R-:W-:Y:S01]  /*4000*/  ISETP.GE.AND P1, PT, R0, -0xc, PT ;  /* 0xfffffff40000780c */ /* 0x000fe20003f26270 */
[----:B--2---:R-:W-:-:S04]  /*4010*/  FMUL R27, R22, R9 ;  /* 0x00000009161b7220 */ /* 0x004fc80000400000 */
[----:B----4-:R-:W-:-:S05]  /*4020*/  FFMA R27, R18, R5, R27 ;  /* 0x00000005121b7223 */ /* 0x010fca000000001b */
[----:B------:R3:W-:Y:S03]  /*4030*/  STG.E desc[UR14][R20.64+0xc], R27 ;  /* 0x00000c1b14007986 */ /* 0x0007e6000c10190e */
[----:B------:R-:W-:Y:S05]  /*4040*/  @!P1 BRA `(.L_x_176) ;  /* 0xfffffff800749947 */ /* 0x000fea000383ffff */
.L_x_175:
[----:B------:R-:W-:-:S05]  /*4050*/  IMAD.MOV R16, RZ, RZ, -R0 ;  /* 0x000000ffff107224 */ /* 0x000fca00078e0a00 */
[----:B------:R-:W-:-:S13]  /*4060*/  ISETP.GT.AND P1, PT, R16, 0x4, PT ;  /* 0x000000041000780c */ /* 0x000fda0003f24270 */
[----:B------:R-:W-:Y:S05]  /*4070*/  @!P1 BRA `(.L_x_177) ;  /* 0x0000000000c89947 */ /* 0x000fea0003800000 */
        /* <DEDUP_REMOVED lines=28> */
[----:B------:R-:W-:-:S04]  /*4240*/  IMAD.WIDE R24, R26, 0x4, R14 ;  /* 0x000000041a187825 */ /* 0x000fc800078e020e */
[----:B---3--:R-:W-:-:S04]  /*4250*/  FMUL R27, R22, R9 ;  /* 0x00000009161b7220 */ /* 0x008fc80000400000 */
[----:B--2---:R-:W-:-:S05]  /*4260*/  FFMA R27, R28, R5, R27 ;  /* 0x000000051c1b7223 */ /* 0x004fca000000001b */
[----:B------:R2:W-:Y:S04]  /*4270*/  STG.E desc[UR14][R24.64], R27 ;  /* 0x0000001b18007986 */ /* 0x0005e8000c10190e */
[----:B------:R-:W3:Y:S04]  /*4280*/  LDG.E R26, desc[UR14][R20.64+0x4] ;  /* 0x0000040e141a7981 */ /* 0x000ee8000c1e1900 */
[----:B------:R-:W4:Y:S01]  /*4290*/  LDG.E R22, desc[UR14][R18.64+0x4] ;  /* 0x0000040e12167981 */ /* 0x000f22000c1e1900 */
[----:B---3--:R-:W-:-:S04]  /*42a0*/  FMUL R23, R26, R9 ;  /* 0x000000091a177220 */ /* 0x008fc80000400000 */
[----:B----4-:R-:W-:-:S05]  /*42b0*/  FFMA R23, R22, R5, R23 ;  /* 0x0000000516177223 */ /* 0x010fca0000000017 */
[----:B------:R4:W-:Y:S04]  /*42c0*/  STG.E desc[UR14][R24.64+0x4], R23 ;  /* 0x0000041718007986 */ /* 0x0009e8000c10190e */
[----:B------:R-:W3:Y:S04]  /*42d0*/  LDG.E R22, desc[UR14][R20.64+0x8] ;  /* 0x0000080e14167981 */ /* 0x000ee8000c1e1900 */
[----:B-1----:R-:W5:Y:S01]  /*42e0*/  LDG.E R16, desc[UR14][R18.64+0x8] ;  /* 0x0000080e12107981 */ /* 0x002f62000c1e1900 */
[----:B---3--:R-:W-:-:S04]  /*42f0*/  FMUL R17, R22, R9 ;  /* 0x0000000916117220 */ /* 0x008fc80000400000 */
[----:B-----5:R-:W-:-:S05]  /*4300*/  FFMA R17, R16, R5, R17 ;  /* 0x0000000510117223 */ /* 0x020fca0000000011 */
[----:B------:R4:W-:Y:S04]  /*4310*/  STG.E desc[UR14][R24.64+0x8], R17 ;  /* 0x0000081118007986 */ /* 0x0009e8000c10190e */
[----:B------:R-:W2:Y:S04]  /*4320*/  LDG.E R22, desc[UR14][R20.64+0xc] ;  /* 0x00000c0e14167981 */ /* 0x000ea8000c1e1900 */
[----:B------:R-:W3:Y:S01]  /*4330*/  LDG.E R16, desc[UR14][R18.64+0xc] ;  /* 0x00000c0e12107981 */ /* 0x000ee2000c1e1900 */
[----:B------:R-:W-:Y:S01]  /*4340*/  PLOP3.LUT P0, PT, PT, PT, PT, 0x8, 0x80 ;  /* 0x000000000080781c */ /* 0x000fe20003f0e170 */
[----:B------:R-:W-:Y:S01]  /*4350*/  VIADD R11, R11, 0x8 ;  /* 0x000000080b0b7836 */ /* 0x000fe20000000000 */
[----:B------:R-:W-:Y:S01]  /*4360*/  IADD3 R0, PT, PT, R0, 0x8, RZ ;  /* 0x0000000800007810 */ /* 0x000fe20007ffe0ff */
[----:B--2---:R-:W-:-:S04]  /*4370*/  FMUL R27, R22, R9 ;  /* 0x00000009161b7220 */ /* 0x004fc80000400000 */
[----:B---3--:R-:W-:-:S05]  /*4380*/  FFMA R27, R16, R5, R27 ;  /* 0x00000005101b7223 */ /* 0x008fca000000001b */
[----:B------:R4:W-:Y:S02]  /*4390*/  STG.E desc[UR14][R24.64+0xc], R27 ;  /* 0x00000c1b18007986 */ /* 0x0009e4000c10190e */
.L_x_177:
[----:B------:R-:W-:-:S13]  /*43a0*/  ISETP.NE.OR P0, PT, R0, RZ, P0 ;  /* 0x000000ff0000720c */ /* 0x000fda0000705670 */
[----:B------:R-:W-:Y:S05]  /*43b0*/  @!P0 BRA `(.L_x_165) ;  /* 0x00000000006c8947 */ /* 0x000fea0003800000 */
.L_x_174:
[----:B---3--:R-:W-:-:S04]  /*43c0*/  IMAD.WIDE R18, R11, 0x4, R12 ;  /* 0x000000040b127825 */ /* 0x008fc800078e020c */
[C---:B-12-4-:R-:W-:Y:S01]  /*43d0*/  IMAD.WIDE R16, R11.reuse, 0x4, R2 ;  /* 0x000000040b107825 */ /* 0x056fe200078e0202 */
        /* <DEDUP_REMOVED lines=17> */
[----:B------:R-:W3:Y:S01]  /*44f0*/  LDG.E R22, desc[UR14][R16.64+0xc] ;  /* 0x00000c0e10167981 */ /* 0x000ee2000c1e1900 */
[----:B------:R-:W-:Y:S01]  /*4500*/  VIADD R0, R0, 0x4 ;  /* 0x0000000400007836 */ /* 0x000fe20000000000 */
[----:B------:R-:W-:-:S04]  /*4510*/  IADD3 R11, PT, PT, R11, 0x4, RZ ;  /* 0x000000040b0b7810 */ /* 0x000fc80007ffe0ff */
[----:B------:R-:W-:Y:S01]  /*4520*/  ISETP.NE.AND P0, PT, R0, RZ, PT ;  /* 0x000000ff0000720c */ /* 0x000fe20003f05270 */
[----:B-1----:R-:W-:-:S04]  /*4530*/  FMUL R23, R24, R9 ;  /* 0x0000000918177220 */ /* 0x002fc80000400000 */
[----:B---3--:R-:W-:-:S05]  /*4540*/  FFMA R23, R22, R5, R23 ;  /* 0x0000000516177223 */ /* 0x008fca0000000017 */
[----:B------:R2:W-:Y:S03]  /*4550*/  STG.E desc[UR14][R20.64+0xc], R23 ;  /* 0x00000c1714007986 */ /* 0x0005e6000c10190e */
[----:B------:R-:W-:Y:S05]  /*4560*/  @P0 BRA `(.L_x_174) ;  /* 0xfffffffc00940947 */ /* 0x000fea000383ffff */
.L_x_165:
[----:B------:R-:W-:Y:S05]  /*4570*/  BSYNC.RECONVERGENT B0 ;  /* 0x0000000000007941 */ /* 0x000fea0003800200 */
.L_x_164:
[----:B---3--:R3:W5:Y:S02]  /*4580*/  LDL R19, [R1+0xc] ;  /* 0x00000c0001137983 */ /* 0x0087640000100800 */
[----:B-----5:R-:W-:Y:S01]  /*4590*/  ISETP.NE.AND P0, PT, R4, RZ, PT ;  /* 0x000000ff0400720c */ /* 0x020fe20003f05270 */
[----:B------:R-:W-:-:S12]  /*45a0*/  BSSY.RECONVERGENT B2, `(.L_x_178) ;  /* 0x000016c000027945 */ /* 0x000fd80003800200 */
[----:B---3--:R-:W-:Y:S05]  /*45b0*/  @P0 BRA `(.L_x_179) ;  /* 0x0000001400a80947 */ /* 0x008fea0003800000 */
[----:B------:R-:W-:Y:S01]  /*45c0*/  ISETP.NE.AND P0, PT, R19, RZ, PT ;  /* 0x000000ff1300720c */ /* 0x000fe20003f05270 */
[----:B------:R-:W-:Y:S01]  /*45d0*/  BSSY.RECONVERGENT B3, `(.L_x_180) ;  /* 0x000002c000037945 */ /* 0x000fe20003800200 */
[----:B------:R-:W-:Y:S01]  /*45e0*/  ISETP.NE.AND P2, PT, R6, RZ, PT ;  /* 0x000000ff0600720c */ /* 0x000fe20003f45270 */
[----:B-12---:R-:W-:Y:S01]  /*45f0*/  IMAD.MOV.U32 R16, RZ, RZ, 0x3 ;  /* 0x00000003ff107424 */ /* 0x006fe200078e00ff */
[C---:B------:R-:W-:Y:S02]  /*4600*/  ISETP.NE.AND P1, PT, R7.reuse, RZ, PT ;  /* 0x000000ff0700720c */ /* 0x040fe40003f25270 */
[----:B------:R-:W-:Y:S02]  /*4610*/  SEL R5, RZ, 0xffffffff, P2 ;  /* 0xffffffffff057807 */ /* 0x000fe40001000000 */
[----:B------:R-:W-:Y:S02]  /*4620*/  LOP3.LUT R0, R7, R6, RZ, 0xfc, !PT ;  /* 0x0000000607007212 */ /* 0x000fe400078efcff */
[----:B------:R-:W-:-:S02]  /*4630*/  SEL R9, RZ, 0x1, !P1 ;  /* 0x00000001ff097807 */ /* 0x000fc40004800000 */
[----:B------:R-:W-:Y:S01]  /*4640*/  SEL R5, R5, 0x1, !P1 ;  /* 0x0000000105057807 */ /* 0x000fe20004800000 */
[----:B------:R-:W-:Y:S06]  /*4650*/  @P0 BRA `(.L_x_181) ;  /* 0x0000000000200947 */ /* 0x000fec0003800000 */
[----:B------:R-:W2:Y:S01]  /*4660*/  LDL.64 R12, [R1+0x10] ;  /* 0x00001000010c7983 */ /* 0x000ea20000100a00 */
[----:B------:R-:W-:Y:S01]  /*4670*/  IMAD.MOV.U32 R16, RZ, RZ, 0x4 ;  /* 0x00000004ff107424 */ /* 0x000fe200078e00ff */
[----:B--2---:R-:W-:-:S13]  /*4680*/  ISETP.NE.AND P0, PT, R12, RZ, PT ;  /* 0x000000ff0c00720c */ /* 0x004fda0003f05270 */
[----:B------:R-:W-:Y:S05]  /*4690*/  @P0 BRA `(.L_x_181) ;  /* 0x0000000000100947 */ /* 0x000fea0003800000 */
[----:B------:R-:W-:Y:S01]  /*46a0*/  ISETP.NE.AND P0, PT, R13, RZ, PT ;  /* 0x000000ff0d00720c */ /* 0x000fe20003f05270 */
[----:B------:R-:W-:-:S12]  /*46b0*/  HFMA2 R16, -RZ, RZ, 0, 3.5762786865234375e-07 ;  /* 0x00000006ff107431 */ /* 0x000fd800000001ff */
[----:B------:R-:W-:Y:S05]  /*46c0*/  @!P0 BRA `(.L_x_182) ;  /* 0x0000000000608947 */ /* 0x000fea0003800000 */
[----:B------:R-:W-:-:S07]  /*46d0*/  IMAD.MOV.U32 R16, RZ, RZ, 0x5 ;  /* 0x00000005ff107424 */ /* 0x000fce00078e00ff */
.L_x_181:
[----:B------:R-:W-:-:S13]  /*46e0*/  ISETP.NE.AND P0, PT, R0, RZ, PT ;  /* 0x000000ff0000720c */ /* 0x000fda0003f05270 */
[----:B------:R-:W-:Y:S05]  /*46f0*/  @!P0 BRA `(.L_x_182) ;  /* 0x0000000000548947 */ /* 0x000fea0003800000 */
[----:B------:R-:W-:Y:S01]  /*4700*/  IMAD.IADD R0, R16, 0x1, -R5 ;  /* 0x0000000110007824 */ /* 0x000fe200078e0a05 */
[----:B------:R-:W-:Y:S04]  /*4710*/  BSSY.RECONVERGENT B4, `(.L_x_183) ;  /* 0x000000f000047945 */ /* 0x000fe80003800200 */
[----:B----4-:R-:W-:Y:S02]  /*4720*/  I2FP.F32.U32 R17, R0 ;  /* 0x0000000000117245 */ /* 0x010fe40000201000 */
[----:B------:R-:W-:Y:S02]  /*4730*/  IADD3 R0, PT, PT, -R5, 0x2, RZ ;  /* 0x0000000205007810 */ /* 0x000fe40007ffe1ff */
[----:B------:R-:W1:Y:S02]  /*4740*/  MUFU.RCP R9, R17 ;  /* 0x0000001100097308 */ /* 0x000e640000001000 */
[----:B------:R-:W-:-:S06]  /*4750*/  I2FP.F32.U32 R0, R0 ;  /* 0x0000000000007245 */ /* 0x000fcc0000201000 */
[----:B------:R-:W2:Y:S01]  /*4760*/  FCHK P0, R0, R17 ;  /* 0x0000001100007302 */ /* 0x000ea20000000000 */
[----:B-1----:R-:W-:-:S04]  /*4770*/  FFMA R12, -R17, R9, 1 ;  /* 0x3f800000110c7423 */ /* 0x002fc80000000109 */
[----:B------:R-:W-:-:S04]  /*4780*/  FFMA R9, R9, R12, R9 ;  /* 0x0000000c09097223 */ /* 0x000fc80000000009 */
[----:B------:R-:W-:-:S04]  /*4790*/  FFMA R12, R0, R9, RZ ;  /* 0x00000009000c7223 */ /* 0x000fc800000000ff */
[----:B------:R-:W-:-:S04]  /*47a0*/  FFMA R11, -R17, R12, R0 ;  /* 0x0000000c110b7223 */ /* 0x000fc80000000100 */
[----:B------:R-:W-:Y:S01]  /*47b0*/  FFMA R11, R9, R11, R12 ;  /* 0x0000000b090b7223 */ /* 0x000fe2000000000c */
[----:B--2---:R-:W-:Y:S06]  /*47c0*/  @!P0 BRA `(.L_x_184) ;  /* 0x00000000000c8947 */ /* 0x004fec0003800000 */
[----:B------:R-:W-:-:S07]  /*47d0*/  MOV R12, 0x47f0 ;  /* 0x000047f0000c7802 */ /* 0x000fce0000000f00 */
[----:B0-----:R-:W-:Y:S05]  /*47e0*/  CALL.REL.NOINC `($__internal_3_$__cuda_sm3x_div_rn_noftz_f32_slowpath) ;  /* 0x0000005800a47944 */ /* 0x001fea0003c00000 */
[----:B------:R-:W-:-:S07]  /*47f0*/  MOV R11, R0 ;  /* 0x00000000000b7202 */ /* 0x000fce0000000f00 */
.L_x_184:
[----:B------:R-:W-:Y:S05]  /*4800*/  BSYNC.RECONVERGENT B4 ;  /* 0x0000000000047941 */ /* 0x000fea0003800200 */
.L_x_183:
[----:B------:R-:W-:Y:S02]  /*4810*/  IMAD.MOV.U32 R9, RZ, RZ, R5 ;  /* 0x000000ffff097224 */ /* 0x000fe400078e0005 */
[----:B------:R-:W-:Y:S01]  /*4820*/  FADD R0, -R11, 1 ;  /* 0x3f8000000b007421 */ /* 0x000fe20000000100 */
[----:B------:R-:W-:Y:S01]  /*4830*/  IMAD.MOV.U32 R5, RZ, RZ, R11 ;  /* 0x000000ffff057224 */ /* 0x000fe200078e000b */
[----:B------:R-:W-:Y:S06]  /*4840*/  BRA `(.L_x_185) ;  /* 0x0000000000107947 */ /* 0x000fec0003800000 */
.L_x_182:
[----:B------:R-:W-:-:S04]  /*4850*/  ISETP.NE.AND P0, PT, R0, RZ, PT ;  /* 0x000000ff0000720c */ /* 0x000fc80003f05270 */
[----:B------:R-:W-:Y:S02]  /*4860*/  SEL R16, R16, 0x5, !P0 ;  /* 0x0000000510107807 */ /* 0x000fe40004000000 */
[----:B------:R-:W-:Y:S02]  /*4870*/  FSEL R0, RZ, 1, !P0 ;  /* 0x3f800000ff007808 */ /* 0x000fe40004000000 */
[----:B------:R-:W-:-:S07]  /*4880*/  FSEL R5, RZ, 1, P0 ;  /* 0x3f800000ff057808 */ /* 0x000fce0000000000 */
.L_x_185:
[----:B------:R-:W-:Y:S05]  /*4890*/  BSYNC.RECONVERGENT B3 ;  /* 0x0000000000037941 */ /* 0x000fea0003800200 */
.L_x_180:
[----:B------:R-:W-:-:S04]  /*48a0*/  MOV R11, UR17 ;  /* 0x00000011000b7c02 */ /* 0x000fc80008000f00 */
[----:B------:R-:W-:-:S13]  /*48b0*/  ISETP.GT.AND P0, PT, R11, UR16, PT ;  /* 0x000000100b007c0c */ /* 0x000fda000bf04270 */
[----:B------:R-:W-:Y:S05]  /*48c0*/  @!P0 BRA `(.L_x_179) ;  /* 0x0000001000e48947 */ /* 0x000fea0003800000 */
[----:B------:R-:W1:Y:S01]  /*48d0*/  LDCU UR6, c[0x0][0x388] ;  /* 0x00007100ff0677ac */ /* 0x000e620008000800 */
[----:B----4-:R-:W-:Y:S01]  /*48e0*/  LOP3.LUT P0, R24, R8, 0x3, RZ, 0xc0, !PT ;  /* 0x0000000308187812 */ /* 0x010fe2000780c0ff */
[----:B------:R-:W-:Y:S01]  /*48f0*/  IMAD.U32 R11, RZ, RZ, UR16 ;  /* 0x00000010ff0b7e24 */ /* 0x000fe2000f8e00ff */
[----:B-1----:R-:W-:Y:S02]  /*4900*/  USHF.L.U32 UR5, UR6, 0x1, URZ ;  /* 0x0000000106057899 */ /* 0x002fe400080006ff */
[----:B------:R-:W-:Y:S02]  /*4910*/  IMAD R9, R9, UR6, RZ ;  /* 0x0000000609097c24 */ /* 0x000fe4000f8e02ff */
[----:B------:R-:W-:Y:S01]  /*4920*/  IMAD R16, R16, UR6, RZ ;  /* 0x0000000610107c24 */ /* 0x000fe2000f8e02ff */
[----:B------:R-:W-:Y:S02]  /*4930*/  USHF.R.S32.HI UR6, URZ, 0x1f, UR5 ;  /* 0x0000001fff067899 */ /* 0x000fe40008011405 */
[----:B------:R-:W-:-:S02]  /*4940*/  SHF.R.S32.HI R17, RZ, 0x1f, R9 ;  /* 0x0000001fff117819 */ /* 0x000fc40000011409 */
[----:B------:R-:W-:Y:S02]  /*4950*/  SHF.R.S32.HI R18, RZ, 0x1f, R16 ;  /* 0x0000001fff127819 */ /* 0x000fe40000011410 */
[----:B------:R-:W-:Y:S06]  /*4960*/  @!P0 BRA `(.L_x_186) ;  /* 0x0000000000a08947 */ /* 0x000fec0003800000 */
[----:B------:R-:W-:Y:S01]  /*4970*/  IMAD.U32 R23, RZ, RZ, UR16 ;  /* 0x00000010ff177e24 */ /* 0x000fe2000f8e00ff */
[----:B------:R-:W-:Y:S02]  /*4980*/  IADD3 R11, P1, PT, R16, UR16, RZ ;  /* 0x00000010100b7c10 */ /* 0x000fe4000ff3e0ff */
[----:B------:R-:W-:Y:S02]  /*4990*/  IADD3 R15, P0, PT, R9, UR16, RZ ;  /* 0x00000010090f7c10 */ /* 0x000fe4000ff1e0ff */
[----:B------:R-:W-:Y:S02]  /*49a0*/  SHF.R.S32.HI R23, RZ, 0x1f, R23 ;  /* 0x0000001fff177819 */ /* 0x000fe40000011417 */
[----:B------:R-:W-:Y:S02]  /*49b0*/  LEA R12, P2, R11, R2, 0x2 ;  /* 0x000000020b0c7211 */ /* 0x000fe400078410ff */
[C---:B------:R-:W-:Y:S01]  /*49c0*/  IADD3.X R13, PT, PT, R23.reuse, R18, RZ, P1, !PT ;  /* 0x00000012170d7210 */ /* 0x040fe20000ffe4ff */
[----:B------:R-:W-:Y:S01]  /*49d0*/  IMAD.X R20, R23, 0x1, R17, P0 ;  /* 0x0000000117147824 */ /* 0x000fe200000e0611 */
[----:B------:R-:W-:-:S02]  /*49e0*/  LEA R14, P1, R15, R2, 0x2 ;  /* 0x000000020f0e7211 */ /* 0x000fc400078210ff */
[-C--:B------:R-:W-:Y:S02]  /*49f0*/  LEA.HI.X R13, R11, R3.reuse, R13, 0x2, P2 ;  /* 0x000000030b0d7211 */ /* 0x080fe400010f140d */
[----:B------:R-:W-:-:S03]  /*4a00*/  LEA.HI.X R15, R15, R3, R20, 0x2, P1 ;  /* 0x000000030f0f7211 */ /* 0x000fc600008f1414 */
[----:B------:R-:W2:Y:S04]  /*4a10*/  LDG.E R22, desc[UR14][R12.64] ;  /* 0x0000000e0c167981 */ /* 0x000ea8000c1e1900 */
[----:B------:R-:W3:Y:S01]  /*4a20*/  LDG.E R11, desc[UR14][R14.64] ;  /* 0x0000000e0e0b7981 */ /* 0x000ee2000c1e1900 */
[----:B------:R-:W-:-:S05]  /*4a30*/  IMAD.U32 R21, RZ, RZ, UR5 ;  /* 0x00000005ff157e24 */ /* 0x000fca000f8e00ff */
[----:B------:R-:W-:-:S04]  /*4a40*/  IADD3 R21, P0, PT, R21, UR16, RZ ;  /* 0x0000001015157c10 */ /* 0x000fc8000ff1e0ff */
[----:B------:R-:W-:Y:S02]  /*4a50*/  IADD3.X R23, PT, PT, R23, UR6, RZ, P0, !PT ;  /* 0x0000000617177c10 */ /* 0x000fe400087fe4ff */
[----:B------:R-:W-:-:S04]  /*4a60*/  LEA R20, P0, R21, R2, 0x2 ;  /* 0x0000000215147211 */ /* 0x000fc800078010ff */
[----:B------:R-:W-:Y:S02]  /*4a70*/  LEA.HI.X R21, R21, R3, R23, 0x2, P0 ;  /* 0x0000000315157211 */ /* 0x000fe400000f1417 */
[----:B------:R-:W-:Y:S01]  /*4a80*/  ISETP.NE.AND P0, PT, R24, 0x1, PT ;  /* 0x000000011800780c */ /* 0x000fe20003f05270 */
[----:B--2---:R-:W-:-:S04]  /*4a90*/  FMUL R22, R22, R5 ;  /* 0x0000000516167220 */ /* 0x004fc80000400000 */
[----:B---3--:R-:W-:Y:S01]  /*4aa0*/  FFMA R23, R11, R0, R22 ;  /* 0x000000000b177223 */ /* 0x008fe20000000016 */
[----:B------:R-:W-:-:S04]  /*4ab0*/  MOV R11, UR16 ;  /* 0x00000010000b7c02 */ /* 0x000fc80008000f00 */
[----:B------:R1:W-:Y:S01]  /*4ac0*/  STG.E desc[UR14][R20.64], R23 ;  /* 0x0000001714007986 */ /* 0x0003e2000c10190e */
[----:B------:R-:W-:Y:S02]  /*4ad0*/  VIADD R11, R11, 0x1 ;  /* 0x000000010b0b7836 */ /* 0x000fe40000000000 */
[----:B------:R-:W-:Y:S05]  /*4ae0*/  @!P0 BRA `(.L_x_186) ;  /* 0x0000000000408947 */ /* 0x000fea0003800000 */
        /* <DEDUP_REMOVED lines=11> */
[----:B------:R-:W-:-:S04]  /*4ba0*/  IMAD.U32 R11, RZ, RZ, UR16 ;  /* 0x00000010ff0b7e24 */ /* 0x000fc8000f8e00ff */
[----:B------:R-:W-:Y:S02]  /*4bb0*/  VIADD R11, R11, 0x3 ;  /* 0x000000030b0b7836 */ /* 0x000fe40000000000 */
[----:B---3--:R-:W-:-:S04]  /*4bc0*/  FMUL R22, R12, R5 ;  /* 0x000000050c167220 */ /* 0x008fc80000400000 */
[----:B--2---:R-:W-:-:S05]  /*4bd0*/  FFMA R23, R15, R0, R22 ;  /* 0x000000000f177223 */ /* 0x004fca0000000016 */
[----:B------:R3:W-:Y:S02]  /*4be0*/  STG.E desc[UR14][R20.64+0x8], R23 ;  /* 0x0000081714007986 */ /* 0x0007e4000c10190e */
.L_x_186:
[----:B------:R-:W-:-:S09]  /*4bf0*/  UISETP.GE.U32.AND UP0, UPT, UR4, 0x3, UPT ;  /* 0x000000030400788c */ /* 0x000fd2000bf06070 */
[----:B------:R-:W-:Y:S05]  /*4c00*/  BRA.U !UP0, `(.L_x_179) ;  /* 0x0000001108147547 */ /* 0x000fea000b800000 */
[----:B------:R-:W4:Y:S01]  /*4c10*/  LDC.64 R2, c[0x0][0x3b0] ;  /* 0x0000ec00ff027b82 */ /* 0x000f220000000a00 */
[----:B------:R-:W-:-:S04]  /*4c20*/  IADD3 R22, PT, PT, R11, -UR17, RZ ;  /* 0x800000110b167c10 */ /* 0x000fc8000fffe0ff */
[----:B------:R-:W-:Y:S01]  /*4c30*/  ISETP.GE.AND P0, PT, R22, RZ, PT ;  /* 0x000000ff1600720c */ /* 0x000fe20003f06270 */
[----:B----4-:R-:W-:-:S12]  /*4c40*/  IMAD.WIDE R2, R10, 0x4, R2 ;  /* 0x000000040a027825 */ /* 0x010fd800078e0202 */
[----:B------:R-:W-:Y:S05]  /*4c50*/  @P0 BRA `(.L_x_187) ;  /* 0x0000000c006c0947 */ /* 0x000fea0003800000 */
[----:B------:R-:W-:Y:S01]  /*4c60*/  IMAD.MOV R12, RZ, RZ, -R22 ;  /* 0x000000ffff0c7224 */ /* 0x000fe200078e0a16 */
[----:B------:R-:W-:-:S04]  /*4c70*/  PLOP3.LUT P0, PT, PT, PT, PT, 0x80, 0x8 ;  /* 0x000000000008781c */ /* 0x000fc80003f0f070 */
[----:B------:R-:W-:-:S13]  /*4c80*/  ISETP.GT.AND P1, PT, R12, 0xc, PT ;  /* 0x0000000c0c00780c */ /* 0x000fda0003f24270 */
[----:B------:R-:W-:Y:S05]  /*4c90*/  @!P1 BRA `(.L_x_188) ;  /* 0x0000000800309947 */ /* 0x000fea0003800000 */
[----:B------:R-:W-:-:S13]  /*4ca0*/  PLOP3.LUT P0, PT, PT, PT, PT, 0x8, 0x80 ;  /* 0x000000000080781c */ /* 0x000fda0003f0e170 */
.L_x_189:
[----:B----4-:R-:W-:Y:S02]  /*4cb0*/  SHF.R.S32.HI R12, RZ, 0x1f, R11 ;  /* 0x0000001fff0c7819 */ /* 0x010fe4000001140b */
[-C--:B------:R-:W-:Y:S02]  /*4cc0*/  IADD3 R13, P2, PT, R16, R11.reuse, RZ ;  /* 0x0000000b100d7210 */ /* 0x080fe40007f5e0ff */
[----:B-123--:R-:W-:-:S03]  /*4cd0*/  IADD3 R21, P1, PT, R9, R11, RZ ;  /* 0x0000000b09157210 */ /* 0x00efc60007f3e0ff */
[----:B------:R-:W-:Y:S01]  /*4ce0*/  IMAD.X R15, R18, 0x1, R12, P2 ;  /* 0x00000001120f7824 */ /* 0x000fe200010e060c */
[----:B------:R-:W-:Y:S02]  /*4cf0*/  LEA R14, P2, R13, R2, 0x2 ;  /* 0x000000020d0e7211 */ /* 0x000fe400078410ff */
[----:B------:R-:W-:Y:S02]  /*4d00*/  IADD3.X R20, PT, PT, R17, R12, RZ, P1, !PT ;  /* 0x0000000c11147210 */ /* 0x000fe40000ffe4ff */
[----:B------:R-:W-:Y:S02]  /*4d10*/  LEA R24, P1, R21, R2, 0x2 ;  /* 0x0000000215187211 */ /* 0x000fe400078210ff */
[-C--:B------:R-:W-:Y:S02]  /*4d20*/  LEA.HI.X R15, R13, R3.reuse, R15, 0x2, P2 ;  /* 0x000000030d0f7211 */ /* 0x080fe400010f140f */
[----:B------:R-:W-:-:S03]  /*4d30*/  LEA.HI.X R25, R21, R3, R20, 0x2, P1 ;  /* 0x0000000315197211 */ /* 0x000fc600008f1414 */
[----:B------:R-:W2:Y:S04]  /*4d40*/  LDG.E R20, desc[UR14][R14.64] ;  /* 0x0000000e0e147981 */ /* 0x000ea8000c1e1900 */
[----:B------:R-:W3:Y:S01]  /*4d50*/  LDG.E R21, desc[UR14][R24.64] ;  /* 0x0000000e18157981 */ /* 0x000ee2000c1e1900 */
[----:B------:R-:W-:-:S04]  /*4d60*/  IADD3 R13, P1, PT, R11, UR5, RZ ;  /* 0x000000050b0d7c10 */ /* 0x000fc8000ff3e0ff */
[----:B------:R-:W-:Y:S02]  /*4d70*/  IADD3.X R23, PT, PT, R12, UR6, RZ, P1, !PT ;  /* 0x000000060c177c10 */ /* 0x000fe40008ffe4ff */
[----:B------:R-:W-:-:S04]  /*4d80*/  LEA R12, P1, R13, R2, 0x2 ;  /* 0x000000020d0c7211 */ /* 0x000fc800078210ff */
[----:B------:R-:W-:Y:S01]  /*4d90*/  LEA.HI.X R13, R13, R3, R23, 0x2, P1 ;  /* 0x000000030d0d7211 */ /* 0x000fe200008f1417 */
[----:B--2---:R-:W-:-:S04]  /*4da0*/  FMUL R20, R20, R5 ;  /* 0x0000000514147220 */ /* 0x004fc80000400000 */
        /* <DEDUP_REMOVED lines=12> */
[----:B------:R4:W5:Y:S04]  /*4e70*/  LDG.E R20, desc[UR14][R14.64+0xc] ;  /* 0x00000c0e0e147981 */ /* 0x000968000c1e1900 */
[----:B-1----:R1:W2:Y:S01]  /*4e80*/  LDG.E R21, desc[UR14][R24.64+0xc] ;  /* 0x00000c0e18157981 */ /* 0x0022a2000c1e1900 */
[----:B------:R-:W-:-:S05]  /*4e90*/  VIADD R23, R11, 0x4 ;  /* 0x000000040b177836 */ /* 0x000fca0000000000 */
[----:B------:R-:W-:Y:S02]  /*4ea0*/  SHF.R.S32.HI R26, RZ, 0x1f, R23 ;  /* 0x0000001fff1a7819 */ /* 0x000fe40000011417 */
[-C--:B------:R-:W-:Y:S02]  /*4eb0*/  IADD3 R28, P2, PT, R16, R23.reuse, RZ ;  /* 0x00000017101c7210 */ /* 0x080fe40007f5e0ff */
[----:B----4-:R-:W-:-:S04]  /*4ec0*/  IADD3 R15, P1, PT, R9, R23, RZ ;  /* 0x00000017090f7210 */ /* 0x010fc80007f3e0ff */
[----:B------:R-:W-:Y:S02]  /*4ed0*/  IADD3.X R14, PT, PT, R17, R26, RZ, P1, !PT ;  /* 0x0000001a110e7210 */ /* 0x000fe40000ffe4ff */
[----:B-1----:R-:W-:-:S04]  /*4ee0*/  LEA R24, P1, R15, R2, 0x2 ;  /* 0x000000020f187211 */ /* 0x002fc800078210ff */
[----:B------:R-:W-:Y:S01]  /*4ef0*/  LEA.HI.X R25, R15, R3, R14, 0x2, P1 ;  /* 0x000000030f197211 */ /* 0x000fe200008f140e */
[----:B-----5:R-:W-:-:S04]  /*4f00*/  FMUL R20, R20, R5 ;  /* 0x0000000514147220 */ /* 0x020fc80000400000 */
[----:B--2---:R-:W-:Y:S01]  /*4f10*/  FFMA R27, R21, R0, R20 ;  /* 0x00000000151b7223 */ /* 0x004fe20000000014 */
[----:B------:R-:W-:Y:S01]  /*4f20*/  IMAD.X R21, R18, 0x1, R26, P2 ;  /* 0x0000000112157824 */ /* 0x000fe200010e061a */
[----:B------:R-:W-:-:S03]  /*4f30*/  LEA R20, P2, R28, R2, 0x2 ;  /* 0x000000021c147211 */ /* 0x000fc600078410ff */
[----:B------:R1:W-:Y:S01]  /*4f40*/  STG.E desc[UR14][R12.64+0xc], R27 ;  /* 0x00000c1b0c007986 */ /* 0x0003e2000c10190e */
[----:B------:R-:W-:-:S03]  /*4f50*/  LEA.HI.X R21, R28, R3, R21, 0x2, P2 ;  /* 0x000000031c157211 */ /* 0x000fc600010f1415 */
[----:B---3--:R-:W2:Y:S04]  /*4f60*/  LDG.E R29, desc[UR14][R24.64] ;  /* 0x0000000e181d7981 */ /* 0x008ea8000c1e1900 */
[----:B------:R-:W3:Y:S01]  /*4f70*/  LDG.E R28, desc[UR14][R20.64] ;  /* 0x0000000e141c7981 */ /* 0x000ee2000c1e1900 */
[----:B------:R-:W-:-:S04]  /*4f80*/  IADD3 R23, P1, PT, R23, UR5, RZ ;  /* 0x0000000517177c10 */ /* 0x000fc8000ff3e0ff */
[----:B------:R-:W-:Y:S02]  /*4f90*/  IADD3.X R26, PT, PT, R26, UR6, RZ, P1, !PT ;  /* 0x000000061a1a7c10 */ /* 0x000fe40008ffe4ff */
[----:B------:R-:W-:-:S04]  /*4fa0*/  LEA R14, P1, R23, R2, 0x2 ;  /* 0x00000002170e7211 */ /* 0x000fc800078210ff */
[----:B------:R-:W-:Y:S01]  /*4fb0*/  LEA.HI.X R15, R23, R3, R26, 0x2, P1 ;  /* 0x00000003170f7211 */ /* 0x000fe200008f141a */
[----:B---3--:R-:W-:-:S04]  /*4fc0*/  FMUL R28, R28, R5 ;  /* 0x000000051c1c7220 */ /* 0x008fc80000400000 */
[----:B--2---:R-:W-:-:S05]  /*4fd0*/  FFMA R29, R29, R0, R28 ;  /* 0x000000001d1d7223 */ /* 0x004fca000000001c */
[----:B------:R2:W-:Y:S04]  /*4fe0*/  STG.E desc[UR14][R14.64], R29 ;  /* 0x0000001d0e007986 */ /* 0x0005e8000c10190e */
[----:B-1----:R-:W3:Y:S04]  /*4ff0*/  LDG.E R12, desc[UR14][R20.64+0x4] ;  /* 0x0000040e140c7981 */ /* 0x002ee8000c1e1900 */
[----:B------:R-:W4:Y:S01]  /*5000*/  LDG.E R13, desc[UR14][R24.64+0x4] ;  /* 0x0000040e180d7981 */ /* 0x000f22000c1e1900 */
[----:B---3--:R-:W-:-:S04]  /*5010*/  FMUL R12, R12, R5 ;  /* 0x000000050c0c7220 */ /* 0x008fc80000400000 */
[----:B----4-:R-:W-:-:S05]  /*5020*/  FFMA R13, R13, R0, R12 ;  /* 0x000000000d0d7223 */ /* 0x010fca000000000c */
[----:B------:R1:W-:Y:S04]  /*5030*/  STG.E desc[UR14][R14.64+0x4], R13 ;  /* 0x0000040d0e007986 */ /* 0x0003e8000c10190e */
[----:B------:R-:W3:Y:S04]  /*5040*/  LDG.E R12, desc[UR14][R20.64+0x8] ;  /* 0x0000080e140c7981 */ /* 0x000ee8000c1e1900 */
[----:B------:R-:W4:Y:S01]  /*5050*/  LDG.E R23, desc[UR14][R24.64+0x8] ;  /* 0x0000080e18177981 */ /* 0x000f22000c1e1900 */
[----:B---3--:R-:W-:-:S04]  /*5060*/  FMUL R12, R12, R5 ;  /* 0x000000050c0c7220 */ /* 0x008fc80000400000 */
[----:B----4-:R-:W-:-:S05]  /*5070*/  FFMA R27, R23, R0, R12 ;  /* 0x00000000171b7223 */ /* 0x010fca000000000c */
[----:B------:R3:W-:Y:S04]  /*5080*/  STG.E desc[UR14][R14.64+0x8], R27 ;  /* 0x0000081b0e007986 */ /* 0x0007e8000c10190e */
[----:B------:R4:W5:Y:S04]  /*5090*/  LDG.E R12, desc[UR14][R20.64+0xc] ;  /* 0x00000c0e140c7981 */ /* 0x000968000c1e1900 */
[----:B--2---:R-:W2:Y:S01]  /*50a0*/  LDG.E R29, desc[UR14][R24.64+0xc] ;  /* 0x00000c0e181d7981 */ /* 0x004ea2000c1e1900 */
[----:B------:R-:W-:-:S05]  /*50b0*/  VIADD R23, R11, 0x8 ;  /* 0x000000080b177836 */ /* 0x000fca0000000000 */
[----:B------:R-:W-:Y:S02]  /*50c0*/  SHF.R.S32.HI R26, RZ, 0x1f, R23 ;  /* 0x0000001fff1a7819 */ /* 0x000fe40000011417 */
[-C--:B-1----:R-:W-:Y:S02]  /*50d0*/  IADD3 R13, P2, PT, R16, R23.reuse, RZ ;  /* 0x00000017100d7210 */ /* 0x082fe40007f5e0ff */
[----:B----4-:R-:W-:-:S03]  /*50e0*/  IADD3 R21, P1, PT, R9, R23, RZ ;  /* 0x0000001709157210 */ /* 0x010fc60007f3e0ff */
[----:B------:R-:W-:Y:S01]  /*50f0*/  IMAD.X R28, R18, 0x1, R26, P2 ;  /* 0x00000001121c7824 */ /* 0x000fe200010e061a */
[----:B---3--:R-:W-:Y:S02]  /*5100*/  IADD3.X R27, PT, PT, R17, R26, RZ, P1, !PT ;  /* 0x0000001a111b7210 */ /* 0x008fe40000ffe4ff */
[----:B------:R-:W-:-:S04]  /*5110*/  LEA R20, P1, R21, R2, 0x2 ;  /* 0x0000000215147211 */ /* 0x000fc800078210ff */
[----:B------:R-:W-:Y:S01]  /*5120*/  LEA.HI.X R21, R21, R3, R27, 0x2, P1 ;  /* 0x0000000315157211 */ /* 0x000fe200008f141b */
[----:B-----5:R-:W-:-:S04]  /*5130*/  FMUL R12, R12, R5 ;  /* 0x000000050c0c7220 */ /* 0x020fc80000400000 */
[----:B--2---:R-:W-:Y:S01]  /*5140*/  FFMA R29, R29, R0, R12 ;  /* 0x000000001d1d7223 */ /* 0x004fe2000000000c */
[----:B------:R-:W-:-:S04]  /*5150*/  LEA R12, P2, R13, R2, 0x2 ;  /* 0x000000020d0c7211 */ /* 0x000fc800078410ff */
[----:B------:R-:W-:Y:S01]  /*5160*/  LEA.HI.X R13, R13, R3, R28, 0x2, P2 ;  /* 0x000000030d0d7211 */ /* 0x000fe200010f141c */
[----:B------:R1:W-:Y:S04]  /*5170*/  STG.E desc[UR14][R14.64+0xc], R29 ;  /* 0x00000c1d0e007986 */ /* 0x0003e8000c10190e */
        /* <DEDUP_REMOVED lines=20> */
[----:B--2---:R2:W3:Y:S01]  /*52c0*/  LDG.E R27, desc[UR14][R20.64+0xc] ;  /* 0x00000c0e141b7981 */ /* 0x0044e2000c1e1900 */
[----:B------:R-:W-:-:S05]  /*52d0*/  VIADD R23, R11, 0xc ;  /* 0x0000000c0b177836 */ /* 0x000fca0000000000 */
[----:B------:R-:W-:Y:S02]  /*52e0*/  SHF.R.S32.HI R26, RZ, 0x1f, R23 ;  /* 0x0000001fff1a7819 */ /* 0x000fe40000011417 */
[-C--:B-1----:R-:W-:Y:S02]  /*52f0*/  IADD3 R15, P2, PT, R16, R23.reuse, RZ ;  /* 0x00000017100f7210 */ /* 0x082fe40007f5e0ff */
[----:B----4-:R-:W-:-:S03]  /*5300*/  IADD3 R13, P1, PT, R9, R23, RZ ;  /* 0x00000017090d7210 */ /* 0x010fc60007f3e0ff */
[----:B------:R-:W-:Y:S01]  /*5310*/  IMAD.X R28, R18, 0x1, R26, P2 ;  /* 0x00000001121c7824 */ /* 0x000fe200010e061a */
[----:B------:R-:W-:Y:S02]  /*5320*/  IADD3.X R12, PT, PT, R17, R26, RZ, P1, !PT ;  /* 0x0000001a110c7210 */ /* 0x000fe40000ffe4ff */
[----:B--2---:R-:W-:-:S04]  /*5330*/  LEA R20, P1, R13, R2, 0x2 ;  /* 0x000000020d147211 */ /* 0x004fc800078210ff */
[----:B------:R-:W-:Y:S01]  /*5340*/  LEA.HI.X R21, R13, R3, R12, 0x2, P1 ;  /* 0x000000030d157211 */ /* 0x000fe200008f140c */
[----:B-----5:R-:W-:-:S04]  /*5350*/  FMUL R14, R14, R5 ;  /* 0x000000050e0e7220 */ /* 0x020fc80000400000 */
[----:B---3--:R-:W-:Y:S01]  /*5360*/  FFMA R27, R27, R0, R14 ;  /* 0x000000001b1b7223 */ /* 0x008fe2000000000e */
        /* <DEDUP_REMOVED lines=12> */
[----:B-1----:R-:W2:Y:S04]  /*5430*/  LDG.E R24, desc[UR14][R14.64+0x4] ;  /* 0x0000040e0e187981 */ /* 0x002ea8000c1e1900 */
[----:B------:R-:W3:Y:S01]  /*5440*/  LDG.E R23, desc[UR14][R20.64+0x4] ;  /* 0x0000040e14177981 */ /* 0x000ee2000c1e1900 */
        /* <DEDUP_REMOVED lines=8> */
[----:B------:R-:W2:Y:S04]  /*54d0*/  LDG.E R24, desc[UR14][R14.64+0xc] ;  /* 0x00000c0e0e187981 */ /* 0x000ea8000c1e1900 */
[----:B------:R-:W3:Y:S01]  /*54e0*/  LDG.E R27, desc[UR14][R20.64+0xc] ;  /* 0x00000c0e141b7981 */ /* 0x000ee2000c1e1900 */
[----:B------:R-:W-:-:S05]  /*54f0*/  VIADD R22, R22, 0x10 ;  /* 0x0000001016167836 */ /* 0x000fca0000000000 */
[----:B------:R-:W-:Y:S01]  /*5500*/  ISETP.GE.AND P1, PT, R22, -0xc, PT ;  /* 0xfffffff41600780c */ /* 0x000fe20003f26270 */
[----:B------:R-:W-:Y:S02]  /*5510*/  VIADD R11, R11, 0x10 ;  /* 0x000000100b0b7836 */ /* 0x000fe40000000000 */
[----:B--2---:R-:W-:-:S04]  /*5520*/  FMUL R24, R24, R5 ;  /* 0x0000000518187220 */ /* 0x004fc80000400000 */
[----:B---3--:R-:W-:-:S05]  /*5530*/  FFMA R27, R27, R0, R24 ;  /* 0x000000001b1b7223 */ /* 0x008fca0000000018 */
[----:B------:R4:W-:Y:S01]  /*5540*/  STG.E desc[UR14][R12.64+0xc], R27 ;  /* 0x00000c1b0c007986 */ /* 0x0009e2000c10190e */
[----:B------:R-:W-:Y:S05]  /*5550*/  @!P1 BRA `(.L_x_189) ;  /* 0xfffffff400d49947 */ /* 0x000fea000383ffff */
.L_x_188:
[----:B----4-:R-:W-:-:S04]  /*5560*/  IADD3 R12, PT, PT, -R22, RZ, RZ ;  /* 0x000000ff160c7210 */ /* 0x010fc80007ffe1ff */
[----:B------:R-:W-:-:S13]  /*5570*/  ISETP.GT.AND P1, PT, R12, 0x4, PT ;  /* 0x000000040c00780c */ /* 0x000fda0003f24270 */
[----:B------:R-:W-:Y:S05]  /*5580*/  @!P1 BRA `(.L_x_190) ;  /* 0x0000000400189947 */ /* 0x000fea0003800000 */
[----:B-123--:R-:W-:Y:S02]  /*5590*/  SHF.R.S32.HI R23, RZ, 0x1f, R11 ;  /* 0x0000001fff177819 */ /* 0x00efe4000001140b */
[-C--:B------:R-:W-:Y:S02]  /*55a0*/  IADD3 R13, P1, PT, R16, R11.reuse, RZ ;  /* 0x0000000b100d7210 */ /* 0x080fe40007f3e0ff */
[----:B------:R-:W-:-:S03]  /*55b0*/  IADD3 R21, P0, PT, R9, R11, RZ ;  /* 0x0000000b09157210 */ /* 0x000fc60007f1e0ff */
[--C-:B------:R-:W-:Y:S01]  /*55c0*/  IMAD.X R12, R18, 0x1, R23.reuse, P1 ;  /* 0x00000001120c7824 */ /* 0x100fe200008e0617 */
[-C--:B------:R-:W-:Y:S01]  /*55d0*/  LEA R14, P1, R13, R2.reuse, 0x2 ;  /* 0x000000020d0e7211 */ /* 0x080fe200078210ff */
[----:B------:R-:W-:Y:S01]  /*55e0*/  IMAD.X R24, R17, 0x1, R23, P0 ;  /* 0x0000000111187824 */ /* 0x000fe200000e0617 */
        /* <DEDUP_REMOVED lines=16> */
[----:B------:R-:W-:Y:S04]  /*56f0*/  STG.E desc[UR14][R24.64+0x4], R27 ;  /* 0x0000041b18007986 */ /* 0x000fe8000c10190e */
[----:B------:R-:W2:Y:S04]  /*5700*/  LDG.E R12, desc[UR14][R14.64+0x8] ;  /* 0x0000080e0e0c7981 */ /* 0x000ea8000c1e1900 */
[----:B------:R-:W3:Y:S01]  /*5710*/  LDG.E R23, desc[UR14][R20.64+0x8] ;  /* 0x0000080e14177981 */ /* 0x000ee2000c1e1900 */
[----:B--2---:R-:W-:-:S04]  /*5720*/  FMUL R12, R12, R5 ;  /* 0x000000050c0c7220 */ /* 0x004fc80000400000 */
[----:B---3--:R-:W-:-:S05]  /*5730*/  FFMA R29, R23, R0, R12 ;  /* 0x00000000171d7223 */ /* 0x008fca000000000c */
[----:B------:R2:W-:Y:S04]  /*5740*/  STG.E desc[UR14][R24.64+0x8], R29 ;  /* 0x0000081d18007986 */ /* 0x0005e8000c10190e */
[----:B------:R3:W4:Y:S04]  /*5750*/  LDG.E R12, desc[UR14][R14.64+0xc] ;  /* 0x00000c0e0e0c7981 */ /* 0x000728000c1e1900 */
[----:B-1----:R-:W5:Y:S01]  /*5760*/  LDG.E R13, desc[UR14][R20.64+0xc] ;  /* 0x00000c0e140d7981 */ /* 0x002f62000c1e1900 */
[----:B------:R-:W-:-:S04]  /*5770*/  IADD3 R23, PT, PT, R11, 0x4, RZ ;  /* 0x000000040b177810 */ /* 0x000fc80007ffe0ff */
[----:B------:R-:W-:Y:S02]  /*5780*/  SHF.R.S32.HI R26, RZ, 0x1f, R23 ;  /* 0x0000001fff1a7819 */ /* 0x000fe40000011417 */
[-C--:B------:R-:W-:Y:S02]  /*5790*/  IADD3 R28, P1, PT, R16, R23.reuse, RZ ;  /* 0x00000017101c7210 */ /* 0x080fe40007f3e0ff */
[----:B---3--:R-:W-:-:S05]  /*57a0*/  IADD3 R15, P0, PT, R9, R23, RZ ;  /* 0x00000017090f7210 */ /* 0x008fca0007f1e0ff */
[----:B--2---:R-:W-:Y:S01]  /*57b0*/  IMAD.X R29, R17, 0x1, R26, P0 ;  /* 0x00000001111d7824 */ /* 0x004fe200000e061a */
[----:B------:R-:W-:-:S04]  /*57c0*/  LEA R14, P0, R15, R2, 0x2 ;  /* 0x000000020f0e7211 */ /* 0x000fc800078010ff */
[----:B------:R-:W-:Y:S01]  /*57d0*/  LEA.HI.X R15, R15, R3, R29, 0x2, P0 ;  /* 0x000000030f0f7211 */ /* 0x000fe200000f141d */
[----:B----4-:R-:W-:-:S04]  /*57e0*/  FMUL R12, R12, R5 ;  /* 0x000000050c0c7220 */ /* 0x010fc80000400000 */
[----:B-----5:R-:W-:Y:S01]  /*57f0*/  FFMA R27, R13, R0, R12 ;  /* 0x000000000d1b7223 */ /* 0x020fe2000000000c */
[----:B------:R-:W-:Y:S01]  /*5800*/  IMAD.X R13, R18, 0x1, R26, P1 ;  /* 0x00000001120d7824 */ /* 0x000fe200008e061a */
[----:B------:R-:W-:-:S03]  /*5810*/  LEA R12, P1, R28, R2, 0x2 ;  /* 0x000000021c0c7211 */ /* 0x000fc600078210ff */
[----:B------:R1:W-:Y:S01]  /*5820*/  STG.E desc[UR14][R24.64+0xc], R27 ;  /* 0x00000c1b18007986 */ /* 0x0003e2000c10190e */
[----:B------:R-:W-:-:S03]  /*5830*/  LEA.HI.X R13, R28, R3, R13, 0x2, P1 ;  /* 0x000000031c0d7211 */ /* 0x000fc600008f140d */
[----:B------:R-:W2:Y:S04]  /*5840*/  LDG.E R29, desc[UR14][R14.64] ;  /* 0x0000000e0e1d7981 */ /* 0x000ea8000c1e1900 */
        /* <DEDUP_REMOVED lines=26> */
.L_x_190:
[----:B------:R-:W-:-:S13]  /*59f0*/  ISETP.NE.OR P0, PT, R22, RZ, P0 ;  /* 0x000000ff1600720c */ /* 0x000fda0000705670 */
[----:B------:R-:W-:Y:S05]  /*5a00*/  @!P0 BRA `(.L_x_179) ;  /* 0x0000000000948947 */ /* 0x000fea0003800000 */
.L_x_187:
[----:B-1234-:R-:W-:Y:S02]  /*5a10*/  SHF.R.S32.HI R20, RZ, 0x1f, R11 ;  /* 0x0000001fff147819 */ /* 0x01efe4000001140b */
[-C--:B------:R-:W-:Y:S02]  /*5a20*/  IADD3 R13, P1, PT, R16, R11.reuse, RZ ;  /* 0x0000000b100d7210 */ /* 0x080fe40007f3e0ff */
[----:B------:R-:W-:-:S03]  /*5a30*/  IADD3 R15, P0, PT, R9, R11, RZ ;  /* 0x0000000b090f7210 */ /* 0x000fc60007f1e0ff */
        /* <DEDUP_REMOVED lines=25> */
[----:B------:R-:W3:Y:S04]  /*5bd0*/  LDG.E R24, desc[UR14][R12.64+0xc] ;  /* 0x00000c0e0c187981 */ /* 0x000ee8000c1e1900 */
[----:B-1----:R-:W4:Y:S01]  /*5be0*/  LDG.E R23, desc[UR14][R14.64+0xc] ;  /* 0x00000c0e0e177981 */ /* 0x002f22000c1e1900 */
[----:B------:R-:W-:Y:S02]  /*5bf0*/  VIADD R22, R22, 0x4 ;  /* 0x0000000416167836 */ /* 0x000fe40000000000 */
[----:B------:R-:W-:-:S03]  /*5c00*/  VIADD R11, R11, 0x4 ;  /* 0x000000040b0b7836 */ /* 0x000fc60000000000 */
[----:B------:R-:W-:Y:S01]  /*5c10*/  ISETP.NE.AND P0, PT, R22, RZ, PT ;  /* 0x000000ff1600720c */ /* 0x000fe20003f05270 */
[----:B---3--:R-:W-:-:S04]  /*5c20*/  FMUL R24, R24, R5 ;  /* 0x0000000518187220 */ /* 0x008fc80000400000 */
[----:B----4-:R-:W-:-:S05]  /*5c30*/  FFMA R23, R23, R0, R24 ;  /* 0x0000000017177223 */ /* 0x010fca0000000018 */
[----:B------:R2:W-:Y:S03]  /*5c40*/  STG.E desc[UR14][R20.64+0xc], R23 ;  /* 0x00000c1714007986 */ /* 0x0005e6000c10190e */
[----:B------:R-:W-:Y:S05]  /*5c50*/  @P0 BRA `(.L_x_187) ;  /* 0xfffffffc006c0947 */ /* 0x000fea000383ffff */
.L_x_179:
[----:B------:R-:W-:Y:S05]  /*5c60*/  BSYNC.RECONVERGENT B2 ;  /* 0x0000000000027941 */ /* 0x000fea0003800200 */
.L_x_178:
[----:B------:R-:W-:Y:S01]  /*5c70*/  ISETP.NE.AND P0, PT, R19, RZ, PT ;  /* 0x000000ff1300720c */ /* 0x000fe20003f05270 */
[----:B------:R-:W-:-:S12]  /*5c80*/  BSSY.RECONVERGENT B2, `(.L_x_191) ;  /* 0x000016e000027945 */ /* 0x000fd80003800200 */
[----:B------:R-:W-:Y:S05]  /*5c90*/  @!P0 BRA `(.L_x_192) ;  /* 0x0000000000088947 */ /* 0x000fea0003800000 */
[----:B-12---:R1:W5:Y:S01]  /*5ca0*/  LDL R16, [R1+0x10] ;  /* 0x0000100001107983 */ /* 0x0063620000100800 */
[----:B------:R-:W-:Y:S05]  /*5cb0*/  BRA `(.L_x_193) ;  /* 0x0000001400a87947 */ /* 0x000fea0003800000 */
.L_x_192:
[----:B-12---:R-:W2:Y:S01]  /*5cc0*/  LDL R16, [R1+0x10] ;  /* 0x0000100001107983 */ /* 0x006ea20000100800 */
[----:B------:R-:W-:Y:S01]  /*5cd0*/  ISETP.NE.AND P3, PT, R4, RZ, PT ;  /* 0x000000ff0400720c */ /* 0x000fe20003f65270 */
[----:B------:R-:W-:Y:S01]  /*5ce0*/  HFMA2 R18, -RZ, RZ, 0, 1.1920928955078125e-07 ;  /* 0x00000002ff127431 */ /* 0x000fe200000001ff */
[----:B------:R-:W-:Y:S01]  /*5cf0*/  BSSY.RECONVERGENT B3, `(.L_x_194) ;  /* 0x000002a000037945 */ /* 0x000fe20003800200 */
[----:B------:R-:W-:Y:S01]  /*5d00*/  PLOP3.LUT P0, PT, PT, PT, PT, 0x8, 0x80 ;  /* 0x000000000080781c */ /* 0x000fe20003f0e170 */
[----:B------:R-:W-:-:S09]  /*5d10*/  IMAD.MOV.U32 R0, RZ, RZ, 0x2 ;  /* 0x00000002ff007424 */ /* 0x000fd200078e00ff */
[----:B------:R-:W-:Y:S02]  /*5d20*/  @!P3 ISETP.NE.AND P5, PT, R6, RZ, PT ;  /* 0x000000ff0600b20c */ /* 0x000fe40003fa5270 */
[C---:B------:R-:W-:Y:S02]  /*5d30*/  @!P3 ISETP.NE.AND P4, PT, R7.reuse, RZ, PT ;  /* 0x000000ff0700b20c */ /* 0x040fe40003f85270 */
[----:B------:R-:W-:Y:S02]  /*5d40*/  @!P3 SEL R5, RZ, 0xffffffff, P5 ;  /* 0xffffffffff05b807 */ /* 0x000fe40002800000 */
[----:B------:R-:W-:Y:S02]  /*5d50*/  @!P3 LOP3.LUT P1, RZ, R7, R6, RZ, 0xfc, !PT ;  /* 0x0000000607ffb212 */ /* 0x000fe4000782fcff */
[----:B------:R-:W-:Y:S01]  /*5d60*/  @!P3 SEL R18, R5, 0x1, !P4 ;  /* 0x000000010512b807 */ /* 0x000fe20006000000 */
[----:B------:R-:W-:Y:S01]  /*5d70*/  IMAD.MOV.U32 R5, RZ, RZ, 0x4 ;  /* 0x00000004ff057424 */ /* 0x000fe200078e00ff */
[----:B------:R-:W-:-:S02]  /*5d80*/  @!P3 PLOP3.LUT P0, PT, P1, PT, PT, 0x8, 0x80 ;  /* 0x000000000080b81c */ /* 0x000fc40000f0e170 */
[----:B------:R-:W-:Y:S02]  /*5d90*/  @!P3 SEL R0, RZ, 0x1, !P4 ;  /* 0x00000001ff00b807 */ /* 0x000fe40006000000 */
[----:B--2---:R-:W-:-:S13]  /*5da0*/  ISETP.NE.AND P2, PT, R16, RZ, PT ;  /* 0x000000ff1000720c */ /* 0x004fda0003f45270 */
[----:B------:R-:W-:Y:S05]  /*5db0*/  @P2 BRA `(.L_x_195) ;  /* 0x0000000000142947 */ /* 0x000fea0003800000 */
[----:B------:R-:W2:Y:S02]  /*5dc0*/  LDL R5, [R1+0x14] ;  /* 0x0000140001057983 */ /* 0x000ea40000100800 */
[----:B--2---:R-:W-:Y:S02]  /*5dd0*/  ISETP.NE.AND P1, PT, R5, RZ, PT ;  /* 0x000000ff0500720c */ /* 0x004fe40003f25270 */
[----:B------:R-:W-:-:S11]  /*5de0*/  MOV R5, 0x6 ;  /* 0x0000000600057802 */ /* 0x000fd60000000f00 */
[----:B------:R-:W-:Y:S05]  /*5df0*/  @!P1 BRA `(.L_x_196) ;  /* 0x0000000000589947 */ /* 0x000fea0003800000 */
[----:B------:R-:W-:-:S07]  /*5e00*/  IMAD.MOV.U32 R5, RZ, RZ, 0x5 ;  /* 0x00000005ff057424 */ /* 0x000fce00078e00ff */
.L_x_195:
[----:B------:R-:W-:Y:S05]  /*5e10*/  @P0 BRA `(.L_x_196) ;  /* 0x0000000000500947 */ /* 0x000fea0003800000 */
        /* <DEDUP_REMOVED lines=14> */
[----:B0--3--:R-:W-:Y:S05]  /*5f00*/  CALL.REL.NOINC `($__internal_3_$__cuda_sm3x_div_rn_noftz_f32_slowpath) ;  /* 0x0000004000dc7944 */ /* 0x009fea0003c00000 */
[----:B------:R-:W-:-:S07]  /*5f10*/  MOV R9, R0 ;  /* 0x0000000000097202 */ /* 0x000fce0000000f00 */
.L_x_198:
[----:B------:R-:W-:Y:S05]  /*5f20*/  BSYNC.RECONVERGENT B4 ;  /* 0x0000000000047941 */ /* 0x000fea0003800200 */
.L_x_197:
[----:B------:R-:W-:Y:S02]  /*5f30*/  IMAD.MOV.U32 R0, RZ, RZ, R18 ;  /* 0x000000ffff007224 */ /* 0x000fe400078e0012 */
[----:B------:R-:W-:Y:S01]  /*5f40*/  FADD R11, -R9, 1 ;  /* 0x3f800000090b7421 */ /* 0x000fe20000000100 */
[----:B------:R-:W-:Y:S06]  /*5f50*/  BRA `(.L_x_199) ;  /* 0x00000000000c7947 */ /* 0x000fec0003800000 */
.L_x_196:
[----:B------:R-:W-:Y:S02]  /*5f60*/  SEL R5, R5, 0x5, P0 ;  /* 0x0000000505057807 */ /* 0x000fe40000000000 */
[----:B------:R-:W-:Y:S02]  /*5f70*/  FSEL R11, RZ, 1, P0 ;  /* 0x3f800000ff0b7808 */ /* 0x000fe40000000000 */
[----:B------:R-:W-:-:S07]  /*5f80*/  FSEL R9, RZ, 1, !P0 ;  /* 0x3f800000ff097808 */ /* 0x000fce0004000000 */
.L_x_199:
[----:B------:R-:W-:Y:S05]  /*5f90*/  BSYNC.RECONVERGENT B3 ;  /* 0x0000000000037941 */ /* 0x000fea0003800200 */
.L_x_194:
[----:B------:R-:W-:-:S05]  /*5fa0*/  IMAD.U32 R12, RZ, RZ, UR17 ;  /* 0x00000011ff0c7e24 */ /* 0x000fca000f8e00ff */
[----:B------:R-:W-:-:S13]  /*5fb0*/  ISETP.GT.AND P0, PT, R12, UR16, PT ;  /* 0x000000100c007c0c */ /* 0x000fda000bf04270 */
[----:B------:R-:W-:Y:S05]  /*5fc0*/  @!P0 BRA `(.L_x_193) ;  /* 0x0000001000e48947 */ /* 0x000fea0003800000 */
[----:B------:R-:W1:Y:S01]  /*5fd0*/  LDCU UR6, c[0x0][0x388] ;  /* 0x00007100ff0677ac */ /* 0x000e620008000800 */
[----:B----4-:R-:W-:Y:S02]  /*5fe0*/  LOP3.LUT P0, R25, R8, 0x3, RZ, 0xc0, !PT ;  /* 0x0000000308197812 */ /* 0x010fe4000780c0ff */
[----:B------:R-:W-:Y:S01]  /*5ff0*/  MOV R17, UR16 ;  /* 0x0000001000117c02 */ /* 0x000fe20008000f00 */
[----:B-1----:R-:W-:Y:S02]  /*6000*/  UIMAD UR5, UR6, 0x3, URZ ;  /* 0x00000003060578a4 */ /* 0x002fe4000f8e02ff */
[----:B------:R-:W-:Y:S02]  /*6010*/  IMAD R0, R0, UR6, RZ ;  /* 0x0000000600007c24 */ /* 0x000fe4000f8e02ff */
[----:B------:R-:W-:Y:S01]  /*6020*/  IMAD R5, R5, UR6, RZ ;  /* 0x0000000605057c24 */ /* 0x000fe2000f8e02ff */
[----:B------:R-:W-:Y:S02]  /*6030*/  USHF.R.S32.HI UR6, URZ, 0x1f, UR5 ;  /* 0x0000001fff067899 */ /* 0x000fe40008011405 */
[----:B------:R-:W-:-:S02]  /*6040*/  SHF.R.S32.HI R18, RZ, 0x1f, R0 ;  /* 0x0000001fff127819 */ /* 0x000fc40000011400 */
[----:B------:R-:W-:Y:S01]  /*6050*/  SHF.R.S32.HI R22, RZ, 0x1f, R5 ;  /* 0x0000001fff167819 */ /* 0x000fe20000011405 */
[----:B------:R-:W-:Y:S07]  /*6060*/  @!P0 BRA `(.L_x_200) ;  /* 0x0000000000a08947 */ /* 0x000fee0003800000 */
[----:B---3--:R-:W-:Y:S01]  /*6070*/  IMAD.U32 R23, RZ, RZ, UR16 ;  /* 0x00000010ff177e24 */ /* 0x008fe2000f8e00ff */
[----:B------:R-:W-:Y:S02]  /*6080*/  IADD3 R13, P1, PT, R5, UR16, RZ ;  /* 0x00000010050d7c10 */ /* 0x000fe4000ff3e0ff */
[----:B------:R-:W-:Y:S02]  /*6090*/  IADD3 R17, P0, PT, R0, UR16, RZ ;  /* 0x0000001000117c10 */ /* 0x000fe4000ff1e0ff */
[----:B------:R-:W-:Y:S02]  /*60a0*/  SHF.R.S32.HI R23, RZ, 0x1f, R23 ;  /* 0x0000001fff177819 */ /* 0x000fe40000011417 */
[----:B------:R-:W-:Y:S02]  /*60b0*/  LEA R12, P2, R13, R2, 0x2 ;  /* 0x000000020d0c7211 */ /* 0x000fe400078410ff */
[C---:B------:R-:W-:Y:S01]  /*60c0*/  IADD3.X R20, PT, PT, R23.reuse, R18, RZ, P0, !PT ;  /* 0x0000001217147210 */ /* 0x040fe200007fe4ff */
[----:B------:R-:W-:Y:S01]  /*60d0*/  IMAD.X R15, R23, 0x1, R22, P1 ;  /* 0x00000001170f7824 */ /* 0x000fe200008e0616 */
[----:B------:R-:W-:-:S04]  /*60e0*/  LEA R14, P1, R17, R2, 0x2 ;  /* 0x00000002110e7211 */ /* 0x000fc800078210ff */
        /* <DEDUP_REMOVED lines=12> */
[----:B------:R-:W-:-:S04]  /*61b0*/  IMAD.U32 R17, RZ, RZ, UR16 ;  /* 0x00000010ff117e24 */ /* 0x000fc8000f8e00ff */
[----:B------:R1:W-:Y:S01]  /*61c0*/  STG.E desc[UR14][R20.64], R23 ;  /* 0x0000001714007986 */ /* 0x0003e2000c10190e */
[----:B------:R-:W-:Y:S02]  /*61d0*/  IADD3 R17, PT, PT, R17, 0x1, RZ ;  /* 0x0000000111117810 */ /* 0x000fe40007ffe0ff */
        /* <DEDUP_REMOVED lines=8> */
[----:B------:R-:W-:Y:S02]  /*6260*/  VIADD R17, R17, 0x2 ;  /* 0x0000000211117836 */ /* 0x000fe40000000000 */
[----:B------:R-:W-:Y:S05]  /*6270*/  @!P0 BRA `(.L_x_200) ;  /* 0x00000000001c8947 */ /* 0x000fea0003800000 */
[----:B------:R-:W3:Y:S04]  /*6280*/  LDG.E R12, desc[UR14][R12.64+0x8] ;  /* 0x0000080e0c0c7981 */ /* 0x000ee8000c1e1900 */
[----:B------:R-:W2:Y:S01]  /*6290*/  LDG.E R14, desc[UR14][R14.64+0x8] ;  /* 0x0000080e0e0e7981 */ /* 0x000ea2000c1e1900 */
[----:B---3--:R-:W-:-:S04]  /*62a0*/  FMUL R17, R12, R9 ;  /* 0x000000090c117220 */ /* 0x008fc80000400000 */
[----:B--2---:R-:W-:Y:S01]  /*62b0*/  FFMA R23, R14, R11, R17 ;  /* 0x0000000b0e177223 */ /* 0x004fe20000000011 */
[----:B------:R-:W-:-:S04]  /*62c0*/  MOV R17, UR16 ;  /* 0x0000001000117c02 */ /* 0x000fc80008000f00 */
[----:B------:R4:W-:Y:S01]  /*62d0*/  STG.E desc[UR14][R20.64+0x8], R23 ;  /* 0x0000081714007986 */ /* 0x0009e2000c10190e */
[----:B------:R-:W-:-:S07]  /*62e0*/  VIADD R17, R17, 0x3 ;  /* 0x0000000311117836 */ /* 0x000fce0000000000 */
.L_x_200:
[----:B------:R-:W-:-:S09]  /*62f0*/  UISETP.GE.U32.AND UP0, UPT, UR4, 0x3, UPT ;  /* 0x000000030400788c */ /* 0x000fd2000bf06070 */
[----:B------:R-:W-:Y:S05]  /*6300*/  BRA.U !UP0, `(.L_x_193) ;  /* 0x0000001108147547 */ /* 0x000fea000b800000 */
[----:B------:R-:W5:Y:S01]  /*6310*/  LDC.64 R2, c[0x0][0x3b0] ;  /* 0x0000ec00ff027b82 */ /* 0x000f620000000a00 */
[----:B-1234-:R-:W-:-:S05]  /*6320*/  VIADD R23, R17, -UR17 ;  /* 0x8000001111177c36 */ /* 0x01efca0008000000 */
[----:B------:R-:W-:Y:S01]  /*6330*/  ISETP.GE.AND P0, PT, R23, RZ, PT ;  /* 0x000000ff1700720c */ /* 0x000fe20003f06270 */
[----:B-----5:R-:W-:-:S12]  /*6340*/  IMAD.WIDE R2, R10, 0x4, R2 ;  /* 0x000000040a027825 */ /* 0x020fd800078e0202 */
[----:B------:R-:W-:Y:S05]  /*6350*/  @P0 BRA `(.L_x_201) ;  /* 0x0000000c006c0947 */ /* 0x000fea0003800000 */
[----:B------:R-:W-:Y:S02]  /*6360*/  IADD3 R12, PT, PT, -R23, RZ, RZ ;  /* 0x000000ff170c7210 */ /* 0x000fe40007ffe1ff */
[----:B------:R-:W-:Y:S02]  /*6370*/  PLOP3.LUT P0, PT, PT, PT, PT, 0x80, 0x8 ;  /* 0x000000000008781c */ /* 0x000fe40003f0f070 */
[----:B------:R-:W-:-:S13]  /*6380*/  ISETP.GT.AND P1, PT, R12, 0xc, PT ;  /* 0x0000000c0c00780c */ /* 0x000fda0003f24270 */
[----:B------:R-:W-:Y:S05]  /*6390*/  @!P1 BRA `(.L_x_202) ;  /* 0x0000000800309947 */ /* 0x000fea0003800000 */
[----:B------:R-:W-:-:S13]  /*63a0*/  PLOP3.LUT P0, PT, PT, PT, PT, 0x8, 0x80 ;  /* 0x000000000080781c */ /* 0x000fda0003f0e170 */
.L_x_203:
[----:B--2---:R-:W-:Y:S02]  /*63b0*/  SHF.R.S32.HI R13, RZ, 0x1f, R17 ;  /* 0x0000001fff0d7819 */ /* 0x004fe40000011411 */
        /* <DEDUP_REMOVED lines=11> */
[----:B------:R-:W-:Y:S01]  /*6470*/  IADD3.X R13, PT, PT, R13, UR6, RZ, P1, !PT ;  /* 0x000000060d0d7c10 */ /* 0x000fe20008ffe4ff */
[----:B--2---:R-:W-:Y:S01]  /*6480*/  FMUL R15, R12, R9 ;  /* 0x000000090c0f7220 */ /* 0x004fe20000400000 */
[----:B------:R-:W-:-:S03]  /*6490*/  LEA R12, P1, R27, R2, 0x2 ;  /* 0x000000021b0c7211 */ /* 0x000fc600078210ff */
[----:B---3--:R-:W-:Y:S01]  /*64a0*/  FFMA R15, R14, R11, R15 ;  /* 0x0000000b0e0f7223 */ /* 0x008fe2000000000f */
[----:B------:R-:W-:-:S05]  /*64b0*/  LEA.HI.X R13, R27, R3, R13, 0x2, P1 ;  /* 0x000000031b0d7211 */ /* 0x000fca00008f140d */
        /* <DEDUP_REMOVED lines=13> */
[----:B-1----:R-:W-:Y:S01]  /*6590*/  FMUL R15, R26, R9 ;  /* 0x000000091a0f7220 */ /* 0x002fe20000400000 */
[----:B------:R-:W-:-:S03]  /*65a0*/  IADD3 R26, PT, PT, R17, 0x4, RZ ;  /* 0x00000004111a7810 */ /* 0x000fc60007ffe0ff */
[----:B----4-:R-:W-:Y:S01]  /*65b0*/  FFMA R28, R14, R11, R15 ;  /* 0x0000000b0e1c7223 */ /* 0x010fe2000000000f */
[----:B--2---:R-:W-:Y:S02]  /*65c0*/  SHF.R.S32.HI R27, RZ, 0x1f, R26 ;  /* 0x0000001fff1b7819 */ /* 0x004fe4000001141a */
[-C--:B------:R-:W-:Y:S02]  /*65d0*/  IADD3 R15, P2, PT, R5, R26.reuse, RZ ;  /* 0x0000001a050f7210 */ /* 0x080fe40007f5e0ff */
[----:B------:R-:W-:Y:S01]  /*65e0*/  IADD3 R21, P1, PT, R0, R26, RZ ;  /* 0x0000001a00157210 */ /* 0x000fe20007f3e0ff */
[----:B------:R1:W-:Y:S02]  /*65f0*/  STG.E desc[UR14][R12.64+0xc], R28 ;  /* 0x00000c1c0c007986 */ /* 0x0003e4000c10190e */
[--C-:B------:R-:W-:Y:S01]  /*6600*/  IMAD.X R20, R22, 0x1, R27.reuse, P2 ;  /* 0x0000000116147824 */ /* 0x100fe200010e061b */
[-C--:B------:R-:W-:Y:S01]  /*6610*/  LEA R14, P2, R15, R2.reuse, 0x2 ;  /* 0x000000020f0e7211 */ /* 0x080fe200078410ff */
[----:B---3--:R-:W-:Y:S01]  /*6620*/  IMAD.X R29, R18, 0x1, R27, P1 ;  /* 0x00000001121d7824 */ /* 0x008fe200008e061b */
[----:B------:R-:W-:-:S02]  /*6630*/  LEA R24, P1, R21, R2, 0x2 ;  /* 0x0000000215187211 */ /* 0x000fc400078210ff */
[-C--:B------:R-:W-:Y:S02]  /*6640*/  LEA.HI.X R15, R15, R3.reuse, R20, 0x2, P2 ;  /* 0x000000030f0f7211 */ /* 0x080fe400010f1414 */
[----:B------:R-:W-:-:S03]  /*6650*/  LEA.HI.X R25, R21, R3, R29, 0x2, P1 ;  /* 0x0000000315197211 */ /* 0x000fc600008f141d */
[----:B------:R-:W2:Y:S04]  /*6660*/  LDG.E R21, desc[UR14][R14.64] ;  /* 0x0000000e0e157981 */ /* 0x000ea8000c1e1900 */
[----:B------:R-:W3:Y:S01]  /*6670*/  LDG.E R20, desc[UR14][R24.64] ;  /* 0x0000000e18147981 */ /* 0x000ee2000c1e1900 */
[----:B------:R-:W-:-:S04]  /*6680*/  IADD3 R29, P1, PT, R26, UR5, RZ ;  /* 0x000000051a1d7c10 */ /* 0x000fc8000ff3e0ff */
[----:B------:R-:W-:Y:S02]  /*6690*/  IADD3.X R27, PT, PT, R27, UR6, RZ, P1, !PT ;  /* 0x000000061b1b7c10 */ /* 0x000fe40008ffe4ff */
[----:B-1----:R-:W-:-:S04]  /*66a0*/  LEA R12, P1, R29, R2, 0x2 ;  /* 0x000000021d0c7211 */ /* 0x002fc800078210ff */
        /* <DEDUP_REMOVED lines=58> */
[----:B------:R-:W-:Y:S01]  /*6a50*/  LEA R14, P2, R15, R2, 0x2 ;  /* 0x000000020f0e7211 */ /* 0x000fe200078410ff */
[----:B---3--:R-:W-:-:S03]  /*6a60*/  IMAD.X R29, R18, 0x1, R27, P1 ;  /* 0x00000001121d7824 */ /* 0x008fc600008e061b */
[----:B------:R-:W-:Y:S02]  /*6a70*/  LEA.HI.X R15, R15, R3, R20, 0x2, P2 ;  /* 0x000000030f0f7211 */ /* 0x000fe400010f1414 */
[----:B------:R-:W-:-:S03]  /*6a80*/  LEA R20, P1, R21, R2, 0x2 ;  /* 0x0000000215147211 */ /* 0x000fc600078210ff */
[----:B------:R-:W2:Y:S01]  /*6a90*/  LDG.E R25, desc[UR14][R14.64] ;  /* 0x0000000e0e197981 */ /* 0x000ea2000c1e1900 */
[----:B------:R-:W-:-:S05]  /*6aa0*/  LEA.HI.X R21, R21, R3, R29, 0x2, P1 ;  /* 0x0000000315157211 */ /* 0x000fca00008f141d */
        /* <DEDUP_REMOVED lines=20> */
[----:B------:R-:W-:-:S04]  /*6bf0*/  IADD3 R23, PT, PT, R23, 0x10, RZ ;  /* 0x0000001017177810 */ /* 0x000fc80007ffe0ff */
[----:B------:R-:W-:Y:S01]  /*6c00*/  ISETP.GE.AND P1, PT, R23, -0xc, PT ;  /* 0xfffffff41700780c */ /* 0x000fe20003f26270 */
[----:B------:R-:W-:Y:S02]  /*6c10*/  VIADD R17, R17, 0x10 ;  /* 0x0000001011117836 */ /* 0x000fe40000000000 */
[----:B-1----:R-:W-:-:S04]  /*6c20*/  FMUL R25, R26, R9 ;  /* 0x000000091a197220 */ /* 0x002fc80000400000 */
[----:B---3--:R-:W-:-:S05]  /*6c30*/  FFMA R25, R24, R11, R25 ;  /* 0x0000000b18197223 */ /* 0x008fca0000000019 */
[----:B------:R2:W-:Y:S01]  /*6c40*/  STG.E desc[UR14][R12.64+0xc], R25 ;  /* 0x00000c190c007986 */ /* 0x0005e2000c10190e */
[----:B------:R-:W-:Y:S05]  /*6c50*/  @!P1 BRA `(.L_x_203) ;  /* 0xfffffff400d49947 */ /* 0x000fea000383ffff */
.L_x_202:
[----:B--2---:R-:W-:-:S05]  /*6c60*/  IMAD.MOV R12, RZ, RZ, -R23 ;  /* 0x000000ffff0c7224 */ /* 0x004fca00078e0a17 */
[----:B------:R-:W-:-:S13]  /*6c70*/  ISETP.GT.AND P1, PT, R12, 0x4, PT ;  /* 0x000000040c00780c */ /* 0x000fda0003f24270 */
[----:B------:R-:W-:Y:S05]  /*6c80*/  @!P1 BRA `(.L_x_204) ;  /* 0x0000000400189947 */ /* 0x000fea0003800000 */
[----:B------:R-:W-:Y:S02]  /*6c90*/  SHF.R.S32.HI R13, RZ, 0x1f, R17 ;  /* 0x0000001fff0d7819 */ /* 0x000fe40000011411 */
[-C--:B------:R-:W-:Y:S02]  /*6ca0*/  IADD3 R15, P1, PT, R5, R17.reuse, RZ ;  /* 0x00000011050f7210 */ /* 0x080fe40007f3e0ff */
[----:B------:R-:W-:Y:S02]  /*6cb0*/  IADD3 R21, P0, PT, R0, R17, RZ ;  /* 0x0000001100157210 */ /* 0x000fe40007f1e0ff */
[----:B------:R-:W-:Y:S02]  /*6cc0*/  IADD3.X R12, PT, PT, R22, R13, RZ, P1, !PT ;  /* 0x0000000d160c7210 */ /* 0x000fe40000ffe4ff */
[-C--:B------:R-:W-:Y:S01]  /*6cd0*/  LEA R14, P1, R15, R2.reuse, 0x2 ;  /* 0x000000020f0e7211 */ /* 0x080fe200078210ff */
[----:B------:R-:W-:Y:S01]  /*6ce0*/  IMAD.X R20, R18, 0x1, R13, P0 ;  /* 0x0000000112147824 */ /* 0x000fe200000e060d */
[----:B------:R-:W-:-:S02]  /*6cf0*/  LEA R24, P0, R21, R2, 0x2 ;  /* 0x0000000215187211 */ /* 0x000fc400078010ff */
        /* <DEDUP_REMOVED lines=24> */
[----:B------:R-:W-:-:S03]  /*6e80*/  VIADD R26, R17, 0x4 ;  /* 0x00000004111a7836 */ /* 0x000fc60000000000 */
[----:B----4-:R-:W-:Y:S02]  /*6e90*/  FFMA R28, R12, R11, R13 ;  /* 0x0000000b0c1c7223 */ /* 0x010fe4000000000d */
[----:B--2---:R-:W-:Y:S02]  /*6ea0*/  SHF.R.S32.HI R27, RZ, 0x1f, R26 ;  /* 0x0000001fff1b7819 */ /* 0x004fe4000001141a */
[-C--:B------:R-:W-:Y:S01]  /*6eb0*/  IADD3 R13, P1, PT, R5, R26.reuse, RZ ;  /* 0x0000001a050d7210 */ /* 0x080fe20007f3e0ff */
[----:B------:R1:W-:Y:S01]  /*6ec0*/  STG.E desc[UR14][R20.64+0xc], R28 ;  /* 0x00000c1c14007986 */ /* 0x0003e2000c10190e */
[----:B------:R-:W-:Y:S02]  /*6ed0*/  IADD3 R15, P0, PT, R0, R26, RZ ;  /* 0x0000001a000f7210 */ /* 0x000fe40007f1e0ff */
[----:B------:R-:W-:Y:S02]  /*6ee0*/  IADD3.X R14, PT, PT, R22, R27, RZ, P1, !PT ;  /* 0x0000001b160e7210 */ /* 0x000fe40000ffe4ff */
        /* <DEDUP_REMOVED lines=26> */
[----:B------:R-:W-:Y:S01]  /*7090*/  PLOP3.LUT P0, PT, PT, PT, PT, 0x8, 0x80 ;  /* 0x000000000080781c */ /* 0x000fe20003f0e170 */
[----:B------:R-:W-:Y:S01]  /*70a0*/  VIADD R23, R23, 0x8 ;  /* 0x0000000817177836 */ /* 0x000fe20000000000 */
[----:B------:R-:W-:Y:S01]  /*70b0*/  IADD3 R17, PT, PT, R17, 0x8, RZ ;  /* 0x0000000811117810 */ /* 0x000fe20007ffe0ff */
[----:B-1----:R-:W-:-:S04]  /*70c0*/  FMUL R25, R26, R9 ;  /* 0x000000091a197220 */ /* 0x002fc80000400000 */
[----:B---3--:R-:W-:-:S05]  /*70d0*/  FFMA R25, R24, R11, R25 ;  /* 0x0000000b18197223 */ /* 0x008fca0000000019 */
[----:B------:R2:W-:Y:S02]  /*70e0*/  STG.E desc[UR14][R20.64+0xc], R25 ;  /* 0x00000c1914007986 */ /* 0x0005e4000c10190e */
.L_x_204:
[----:B------:R-:W-:-:S13]  /*70f0*/  ISETP.NE.OR P0, PT, R23, RZ, P0 ;  /* 0x000000ff1700720c */ /* 0x000fda0000705670 */
[----:B------:R-:W-:Y:S05]  /*7100*/  @!P0 BRA `(.L_x_193) ;  /* 0x0000000000948947 */ /* 0x000fea0003800000 */
.L_x_201:
        /* <DEDUP_REMOVED lines=30> */
[----:B------:R-:W-:Y:S01]  /*72f0*/  IADD3 R23, PT, PT, R23, 0x4, RZ ;  /* 0x0000000417177810 */ /* 0x000fe20007ffe0ff */
[----:B------:R-:W-:-:S03]  /*7300*/  VIADD R17, R17, 0x4 ;  /* 0x0000000411117836 */ /* 0x000fc60000000000 */
[----:B------:R-:W-:Y:S01]  /*7310*/  ISETP.NE.AND P0, PT, R23, RZ, PT ;  /* 0x000000ff1700720c */ /* 0x000fe20003f05270 */
[----:B-1----:R-:W-:-:S04]  /*7320*/  FMUL R25, R26, R9 ;  /* 0x000000091a197220 */ /* 0x002fc80000400000 */
[----:B---3--:R-:W-:-:S05]  /*7330*/  FFMA R25, R24, R11, R25 ;  /* 0x0000000b18197223 */ /* 0x008fca0000000019 */
[----:B------:R2:W-:Y:S03]  /*7340*/  STG.E desc[UR14][R20.64+0xc], R25 ;  /* 0x00000c1914007986 */ /* 0x0005e6000c10190e */
[----:B------:R-:W-:Y:S05]  /*7350*/  @P0 BRA `(.L_x_201) ;  /* 0xfffffffc006c0947 */ /* 0x000fea000383ffff */
.L_x_193:
[----:B------:R-:W-:Y:S05]  /*7360*/  BSYNC.RECONVERGENT B2 ;  /* 0x0000000000027941 */ /* 0x000fea0003800200 */
.L_x_191:
[----:B-----5:R-:W-:Y:S01]  /*7370*/  ISETP.NE.AND P0, PT, R16, RZ, PT ;  /* 0x000000ff1000720c */ /* 0x020fe20003f05270 */
[----:B------:R-:W-:-:S12]  /*7380*/  BSSY.RECONVERGENT B2, `(.L_x_205) ;  /* 0x000016d000027945 */ /* 0x000fd80003800200 */
[----:B------:R-:W-:Y:S05]  /*7390*/  @!P0 BRA `(.L_x_206) ;  /* 0x0000000000088947 */ /* 0x000fea0003800000 */
[----:B------:R0:W5:Y:S01]  /*73a0*/  LDL R9, [R1+0x14] ;  /* 0x0000140001097983 */ /* 0x0001620000100800 */
[----:B------:R-:W-:Y:S05]  /*73b0*/  BRA `(.L_x_207) ;  /* 0x0000001400a47947 */ /* 0x000fea0003800000 */
.L_x_206:
[----:B------:R-:W5:Y:S01]  /*73c0*/  LDL R9, [R1+0x14] ;  /* 0x0000140001097983 */ /* 0x000f620000100800 */
[C---:B------:R-:W-:Y:S01]  /*73d0*/  LOP3.LUT P1, RZ, R19.reuse, R4, RZ, 0xfc, !PT ;  /* 0x0000000413ff7212 */ /* 0x040fe2000782fcff */
[----:B------:R-:W-:Y:S01]  /*73e0*/  IMAD.MOV.U32 R5, RZ, RZ, 0x2 ;  /* 0x00000002ff057424 */ /* 0x000fe200078e00ff */
[----:B------:R-:W-:Y:S01]  /*73f0*/  ISETP.NE.AND P2, PT, R19, RZ, PT ;  /* 0x000000ff1300720c */ /* 0x000fe20003f45270 */
[----:B------:R-:W-:Y:S01]  /*7400*/  BSSY.RECONVERGENT B3, `(.L_x_208) ;  /* 0x0000028000037945 */ /* 0x000fe20003800200 */
[----:B------:R-:W-:Y:S02]  /*7410*/  PLOP3.LUT P0, PT, PT, PT, PT, 0x8, 0x80 ;  /* 0x000000000080781c */ /* 0x000fe40003f0e170 */
[----:B------:R-:W-:-:S04]  /*7420*/  SEL R5, R5, 0x3, !P2 ;  /* 0x0000000305057807 */ /* 0x000fc80005000000 */
[----:B------:R-:W-:-:S03]  /*7430*/  MOV R0, R5 ;  /* 0x0000000500007202 */ /* 0x000fc60000000f00 */
[C---:B------:R-:W-:Y:S02]  /*7440*/  @!P1 LOP3.LUT P3, RZ, R7.reuse, R6, RZ, 0xfc, !PT ;  /* 0x0000000607ff9212 */ /* 0x040fe4000786fcff */
[----:B------:R-:W-:Y:S02]  /*7450*/  @!P1 ISETP.NE.AND P4, PT, R6, RZ, PT ;  /* 0x000000ff0600920c */ /* 0x000fe40003f85270 */
[----:B------:R-:W-:Y:S02]  /*7460*/  @!P1 PLOP3.LUT P0, PT, P3, PT, PT, 0x8, 0x80 ;  /* 0x000000000080981c */ /* 0x000fe40001f0e170 */
[----:B------:R-:W-:Y:S02]  /*7470*/  @!P1 ISETP.NE.AND P3, PT, R7, RZ, PT ;  /* 0x000000ff0700920c */ /* 0x000fe40003f65270 */
[----:B------:R-:W-:Y:S02]  /*7480*/  @!P1 SEL R11, RZ, 0xffffffff, P4 ;  /* 0xffffffffff0b9807 */ /* 0x000fe40002000000 */
[----:B------:R-:W-:-:S02]  /*7490*/  @!P1 SEL R0, RZ, 0x1, !P3 ;  /* 0x00000001ff009807 */ /* 0x000fc40005800000 */
[----:B------:R-:W-:Y:S02]  /*74a0*/  @!P1 SEL R5, R11, 0x1, !P3 ;  /* 0x000000010b059807 */ /* 0x000fe40005800000 */
[----:B-----5:R-:W-:-:S13]  /*74b0*/  ISETP.EQ.OR P2, PT, R9, RZ, P0 ;  /* 0x000000ff0900720c */ /* 0x020fda0000742670 */
[----:B------:R-:W-:Y:S05]  /*74c0*/  @P2 BRA `(.L_x_209) ;  /* 0x0000000000502947 */ /* 0x000fea0003800000 */
[C---:B------:R-:W-:Y:S01]  /*74d0*/  IADD3 R0, PT, PT, -R5.reuse, 0x5, RZ ;  /* 0x0000000505007810 */ /* 0x040fe20007ffe1ff */
[----:B------:R-:W-:Y:S03]  /*74e0*/  BSSY.RECONVERGENT B4, `(.L_x_210) ;  /* 0x000000f000047945 */ /* 0x000fe60003800200 */
[----:B----4-:R-:W-:Y:S02]  /*74f0*/  I2FP.F32.U32 R17, R0 ;  /* 0x0000000000117245 */ /* 0x010fe40000201000 */
[----:B------:R-:W-:Y:S02]  /*7500*/  IADD3 R0, PT, PT, -R5, 0x4, RZ ;  /* 0x0000000405007810 */ /* 0x000fe40007ffe1ff */
[----:B------:R-:W4:Y:S02]  /*7510*/  MUFU.RCP R11, R17 ;  /* 0x00000011000b7308 */ /* 0x000f240000001000 */
[----:B------:R-:W-:-:S06]  /*7520*/  I2FP.F32.U32 R0, R0 ;  /* 0x0000000000007245 */ /* 0x000fcc0000201000 */
[----:B------:R-:W5:Y:S01]  /*7530*/  FCHK P0, R0, R17 ;  /* 0x0000001100007302 */ /* 0x000f620000000000 */
[----:B----4-:R-:W-:-:S04]  /*7540*/  FFMA R12, -R17, R11, 1 ;  /* 0x3f800000110c7423 */ /* 0x010fc8000000010b */
[----:B------:R-:W-:-:S04]  /*7550*/  FFMA R11, R11, R12, R11 ;  /* 0x0000000c0b0b7223 */ /* 0x000fc8000000000b */
[----:B------:R-:W-:-:S04]  /*7560*/  FFMA R12, R0, R11, RZ ;  /* 0x0000000b000c7223 */ /* 0x000fc800000000ff */
[----:B------:R-:W-:-:S04]  /*7570*/  FFMA R13, -R17, R12, R0 ;  /* 0x0000000c110d7223 */ /* 0x000fc80000000100 */
[----:B------:R-:W-:Y:S01]  /*7580*/  FFMA R11, R11, R13, R12 ;  /* 0x0000000d0b0b7223 */ /* 0x000fe2000000000c */
[----:B-----5:R-:W-:Y:S06]  /*7590*/  @!P0 BRA `(.L_x_211) ;  /* 0x00000000000c8947 */ /* 0x020fec0003800000 */
[----:B------:R-:W-:-:S07]  /*75a0*/  MOV R12, 0x75c0 ;  /* 0x000075c0000c7802 */ /* 0x000fce0000000f00 */
[----:B0123--:R-:W-:Y:S05]  /*75b0*/  CALL.REL.NOINC `($__internal_3_$__cuda_sm3x_div_rn_noftz_f32_slowpath) ;  /* 0x0000002c00307944 */ /* 0x00ffea0003c00000 */
[----:B------:R-:W-:-:S07]  /*75c0*/  IMAD.MOV.U32 R11, RZ, RZ, R0 ;  /* 0x000000ffff0b7224 */ /* 0x000fce00078e0000 */
.L_x_211:
[----:B------:R-:W-:Y:S05]  /*75d0*/  BSYNC.RECONVERGENT B4 ;  /* 0x0000000000047941 */ /* 0x000fea0003800200 */
.L_x_210:
[----:B------:R-:W-:Y:S01]  /*75e0*/  FADD R0, -R11, 1 ;  /* 0x3f8000000b007421 */ /* 0x000fe20000000100 */
[----:B------:R-:W-:Y:S01]  /*75f0*/  IMAD.MOV.U32 R17, RZ, RZ, 0x5 ;  /* 0x00000005ff117424 */ /* 0x000fe200078e00ff */
[----:B------:R-:W-:Y:S06]  /*7600*/  BRA `(.L_x_212) ;  /* 0x00000000001c7947 */ /* 0x000fec0003800000 */
.L_x_209:
[----:B----4-:R-:W-:Y:S01]  /*7610*/  HFMA2 R17, -RZ, RZ, 0, 2.98023223876953125e-07 ;  /* 0x00000005ff117431 */ /* 0x010fe200000001ff */
[----:B------:R-:W-:Y:S01]  /*7620*/  ISETP.NE.AND P1, PT, R9, RZ, PT ;  /* 0x000000ff0900720c */ /* 0x000fe20003f25270 */
[----:B------:R-:W-:Y:S01]  /*7630*/  IMAD.MOV.U32 R5, RZ, RZ, R0 ;  /* 0x000000ffff057224 */ /* 0x000fe200078e0000 */
[----:B------:R-:W-:Y:S02]  /*7640*/  FSEL R0, RZ, 1, P0 ;  /* 0x3f800000ff007808 */ /* 0x000fe40000000000 */
[----:B------:R-:W-:Y:S02]  /*7650*/  FSEL R11, RZ, 1, !P0 ;  /* 0x3f800000ff0b7808 */ /* 0x000fe40004000000 */
[----:B------:R-:W-:-:S04]  /*7660*/  SEL R17, R17, 0x6, !P0 ;  /* 0x0000000611117807 */ /* 0x000fc80004000000 */
[----:B------:R-:W-:-:S07]  /*7670*/  SEL R17, R17, 0x5, !P1 ;  /* 0x0000000511117807 */ /* 0x000fce0004800000 */
.L_x_212:
[----:B------:R-:W-:Y:S05]  /*7680*/  BSYNC.RECONVERGENT B3 ;  /* 0x0000000000037941 */ /* 0x000fea0003800200 */
.L_x_208:
[----:B------:R-:W-:-:S05]  /*7690*/  IMAD.U32 R12, RZ, RZ, UR17 ;  /* 0x00000011ff0c7e24 */ /* 0x000fca000f8e00ff */
[----:B------:R-:W-:-:S13]  /*76a0*/  ISETP.GT.AND P0, PT, R12, UR16, PT ;  /* 0x000000100c007c0c */ /* 0x000fda000bf04270 */
[----:B------:R-:W-:Y:S05]  /*76b0*/  @!P0 BRA `(.L_x_207) ;  /* 0x0000001000e48947 */ /* 0x000fea0003800000 */
[----:B------:R-:W4:Y:S01]  /*76c0*/  LDCU UR6, c[0x0][0x388] ;  /* 0x00007100ff0677ac */ /* 0x000f220008000800 */
[----:B------:R-:W-:Y:S02]  /*76d0*/  LOP3.LUT P0, R24, R8, 0x3, RZ, 0xc0, !PT ;  /* 0x0000000308187812 */ /* 0x000fe4000780c0ff */
[----:B------:R-:W-:Y:S01]  /*76e0*/  MOV R18, UR16 ;  /* 0x0000001000127c02 */ /* 0x000fe20008000f00 */
[----:B----4-:R-:W-:Y:S02]  /*76f0*/  USHF.L.U32 UR5, UR6, 0x2, URZ ;  /* 0x0000000206057899 */ /* 0x010fe400080006ff */
[----:B------:R-:W-:Y:S02]  /*7700*/  IMAD R5, R5, UR6, RZ ;  /* 0x0000000605057c24 */ /* 0x000fe4000f8e02ff */
[----:B------:R-:W-:Y:S01]  /*7710*/  IMAD R17, R17, UR6, RZ ;  /* 0x0000000611117c24 */ /* 0x000fe2000f8e02ff */
[----:B------:R-:W-:Y:S02]  /*7720*/  USHF.R.S32.HI UR6, URZ, 0x1f, UR5 ;  /* 0x0000001fff067899 */ /* 0x000fe40008011405 */
[----:B------:R-:W-:-:S02]  /*7730*/  SHF.R.S32.HI R22, RZ, 0x1f, R5 ;  /* 0x0000001fff167819 */ /* 0x000fc40000011405 */
[----:B-123--:R-:W-:Y:S01]  /*7740*/  SHF.R.S32.HI R23, RZ, 0x1f, R17 ;  /* 0x0000001fff177819 */ /* 0x00efe20000011411 */
[----:B------:R-:W-:Y:S07]  /*7750*/  @!P0 BRA `(.L_x_213) ;  /* 0x0000000000a08947 */ /* 0x000fee0003800000 */
[----:B------:R-:W-:Y:S01]  /*7760*/  IMAD.U32 R18, RZ, RZ, UR16 ;  /* 0x00000010ff127e24 */ /* 0x000fe2000f8e00ff */
        /* <DEDUP_REMOVED lines=13> */
[----:B------:R-:W-:Y:S01]  /*7840*/  IADD3.X R26, PT, PT, R18, UR6, RZ, P0, !PT ;  /* 0x00000006121a7c10 */ /* 0x000fe200087fe4ff */
[----:B--2---:R-:W-:Y:S01]  /*7850*/  FMUL R18, R20, R11 ;  /* 0x0000000b14127220 */ /* 0x004fe20000400000 */
[----:B------:R-:W-:-:S03]  /*7860*/  LEA R20, P0, R21, R2, 0x2 ;  /* 0x0000000215147211 */ /* 0x000fc600078010ff */
[----:B---3--:R-:W-:Y:S01]  /*7870*/  FFMA R25, R25, R0, R18 ;  /* 0x0000000019197223 */ /* 0x008fe20000000012 */
[----:B------:R-:W-:Y:S01]  /*7880*/  LEA.HI.X R21, R21, R3, R26, 0x2, P0 ;  /* 0x0000000315157211 */ /* 0x000fe200000f141a */
[----:B------:R-:W-:Y:S01]  /*7890*/  IMAD.U32 R18, RZ, RZ, UR16 ;  /* 0x00000010ff127e24 */ /* 0x000fe2000f8e00ff */
[----:B------:R-:W-:-:S03]  /*78a0*/  ISETP.NE.AND P0, PT, R24, 0x1, PT ;  /* 0x000000011800780c */ /* 0x000fc60003f05270 */
[----:B------:R1:W-:Y:S01]  /*78b0*/  STG.E desc[UR14][R20.64], R25 ;  /* 0x0000001914007986 */ /* 0x0003e2000c10190e */
[----:B------:R-:W-:-:S09]  /*78c0*/  IADD3 R18, PT, PT, R18, 0x1, RZ ;  /* 0x0000000112127810 */ /* 0x000fd20007ffe0ff */
[----:B------:R-:W-:Y:S05]  /*78d0*/  @!P0 BRA `(.L_x_213) ;  /* 0x0000000000408947 */ /* 0x000fea0003800000 */
[----:B------:R-:W2:Y:S04]  /*78e0*/  LDG.E R18, desc[UR14][R12.64+0x4] ;  /* 0x0000040e0c127981 */ /* 0x000ea8000c1e1900 */
[----:B-1----:R-:W3:Y:S01]  /*78f0*/  LDG.E R25, desc[UR14][R14.64+0x4] ;  /* 0x0000040e0e197981 */ /* 0x002ee2000c1e1900 */
[----:B------:R-:W-:Y:S01]  /*7900*/  ISETP.NE.AND P0, PT, R24, 0x2, PT ;  /* 0x000000021800780c */ /* 0x000fe20003f05270 */
[----:B--2---:R-:W-:-:S04]  /*7910*/  FMUL R18, R18, R11 ;  /* 0x0000000b12127220 */ /* 0x004fc80000400000 */
[----:B---3--:R-:W-:Y:S01]  /*7920*/  FFMA R25, R25, R0, R18 ;  /* 0x0000000019197223 */ /* 0x008fe20000000012 */
        /* <DEDUP_REMOVED lines=11> */
.L_x_213:
[----:B------:R-:W-:-:S09]  /*79e0*/  UISETP.GE.U32.AND UP0, UPT, UR4, 0x3, UPT ;  /* 0x000000030400788c */ /* 0x000fd2000bf06070 */
[----:B------:R-:W-:Y:S05]  /*79f0*/  BRA.U !UP0, `(.L_x_207) ;  /* 0x0000001108147547 */ /* 0x000fea000b800000 */
[----:B------:R-:W4:Y:S01]  /*7a00*/  LDC.64 R2, c[0x0][0x3b0] ;  /* 0x0000ec00ff027b82 */ /* 0x000f220000000a00 */
[----:B------:R-:W-:-:S05]  /*7a10*/  VIADD R24, R18, -UR17 ;  /* 0x8000001112187c36 */ /* 0x000fca0008000000 */
[----:B------:R-:W-:Y:S01]  /*7a20*/  ISETP.GE.AND P0, PT, R24, RZ, PT ;  /* 0x000000ff1800720c */ /* 0x000fe20003f06270 */
[----:B----4-:R-:W-:-:S12]  /*7a30*/  IMAD.WIDE R2, R10, 0x4, R2 ;  /* 0x000000040a027825 */ /* 0x010fd800078e0202 */
[----:B------:R-:W-:Y:S05]  /*7a40*/  @P0 BRA `(.L_x_214) ;  /* 0x0000000c006c0947 */ /* 0x000fea0003800000 */
[----:B------:R-:W-:Y:S02]  /*7a50*/  IADD3 R12, PT, PT, -R24, RZ, RZ ;  /* 0x000000ff180c7210 */ /* 0x000fe40007ffe1ff */
[----:B------:R-:W-:Y:S02]  /*7a60*/  PLOP3.LUT P0, PT, PT, PT, PT, 0x80, 0x8 ;  /* 0x000000000008781c */ /* 0x000fe40003f0f070 */
[----:B------:R-:W-:-:S13]  /*7a70*/  ISETP.GT.AND P1, PT, R12, 0xc, PT ;  /* 0x0000000c0c00780c */ /* 0x000fda0003f24270 */
[----:B------:R-:W-:Y:S05]  /*7a80*/  @!P1 BRA `(.L_x_215) ;  /* 0x0000000800309947 */ /* 0x000fea0003800000 */
[----:B------:R-:W-:-:S13]  /*7a90*/  PLOP3.LUT P0, PT, PT, PT, PT, 0x8, 0x80 ;  /* 0x000000000080781c */ /* 0x000fda0003f0e170 */
.L_x_216:
[----:B----4-:R-:W-:Y:S02]  /*7aa0*/  SHF.R.S32.HI R12, RZ, 0x1f, R18 ;  /* 0x0000001fff0c7819 */ /* 0x010fe40000011412 */
[-C--:B------:R-:W-:Y:S02]  /*7ab0*/  IADD3 R13, P2, PT, R17, R18.reuse, RZ ;  /* 0x00000012110d7210 */ /* 0x080fe40007f5e0ff */
[----:B-123--:R-:W-:-:S03]  /*7ac0*/  IADD3 R21, P1, PT, R5, R18, RZ ;  /* 0x0000001205157210 */ /* 0x00efc60007f3e0ff */
        /* <DEDUP_REMOVED lines=8> */
[----:B------:R-:W-:Y:S01]  /*7b50*/  IADD3 R13, P1, PT, R18, UR5, RZ ;  /* 0x00000005120d7c10 */ /* 0x000fe2000ff3e0ff */
[----:B--2---:R-:W-:-:S04]  /*7b60*/  FMUL R20, R20, R11 ;  /* 0x0000000b14147220 */ /* 0x004fc80000400000 */
[----:B---3--:R-:W-:Y:S01]  /*7b70*/  FFMA R21, R21, R0, R20 ;  /* 0x0000000015157223 */ /* 0x008fe20000000014 */
[----:B------:R-:W-:Y:S02]  /*7b80*/  IADD3.X R20, PT, PT, R12, UR6, RZ, P1, !PT ;  /* 0x000000060c147c10 */ /* 0x000fe40008ffe4ff */
[----:B------:R-:W-:-:S04]  /*7b90*/  LEA R12, P1, R13, R2, 0x2 ;  /* 0x000000020d0c7211 */ /* 0x000fc800078210ff */
[----:B------:R-:W-:-:S05]  /*7ba0*/  LEA.HI.X R13, R13, R3, R20, 0x2, P1 ;  /* 0x000000030d0d7211 */ /* 0x000fca00008f1414 */
        /* <DEDUP_REMOVED lines=12> */
[----:B-1----:R1:W5:Y:S01]  /*7c70*/  LDG.E R21, desc[UR14][R26.64+0xc] ;  /* 0x00000c0e1a157981 */ /* 0x002362000c1e1900 */
[----:B------:R-:W-:-:S04]  /*7c80*/  IADD3 R28, PT, PT, R18, 0x4, RZ ;  /* 0x00000004121c7810 */ /* 0x000fc80007ffe0ff */
[----:B--2---:R-:W-:Y:S02]  /*7c90*/  SHF.R.S32.HI R29, RZ, 0x1f, R28 ;  /* 0x0000001fff1d7819 */ /* 0x004fe4000001141c */
[----:B---3--:R-:W-:Y:S02]  /*7ca0*/  IADD3 R14, P1, PT, R17, R28, RZ ;  /* 0x0000001c110e7210 */ /* 0x008fe40007f3e0ff */
[----:B------:R-:W-:-:S03]  /*7cb0*/  IADD3 R15, P3, PT, R28, UR5, RZ ;  /* 0x000000051c0f7c10 */ /* 0x000fc6000ff7e0ff */
[----:B-1----:R-:W-:Y:S01]  /*7cc0*/  IMAD.X R27, R23, 0x1, R29, P1 ;  /* 0x00000001171b7824 */ /* 0x002fe200008e061d */
[----:B------:R-:W-:Y:S01]  /*7cd0*/  IADD3 R25, P1, PT, R5, R28, RZ ;  /* 0x0000001c05197210 */ /* 0x000fe20007f3e0ff */
[----:B----4-:R-:W-:-:S04]  /*7ce0*/  FMUL R20, R20, R11 ;  /* 0x0000000b14147220 */ /* 0x010fc80000400000 */
[----:B-----5:R-:W-:Y:S01]  /*7cf0*/  FFMA R21, R21, R0, R20 ;  /* 0x0000000015157223 */ /* 0x020fe20000000014 */
[----:B------:R-:W-:-:S04]  /*7d00*/  LEA R20, P2, R14, R2, 0x2 ;  /* 0x000000020e147211 */ /* 0x000fc800078410ff */
[----:B------:R1:W-:Y:S02]  /*7d10*/  STG.E desc[UR14][R12.64+0xc], R21 ;  /* 0x00000c150c007986 */ /* 0x0003e4000c10190e */
[-C--:B-1----:R-:W-:Y:S01]  /*7d20*/  LEA.HI.X R21, R14, R3.reuse, R27, 0x2, P2 ;  /* 0x000000030e157211 */ /* 0x082fe200010f141b */
[----:B------:R-:W-:Y:S01]  /*7d30*/  IMAD.X R27, R22, 0x1, R29, P1 ;  /* 0x00000001161b7824 */ /* 0x000fe200008e061d */
[-C--:B------:R-:W-:Y:S02]  /*7d40*/  LEA R26, P1, R25, R2.reuse, 0x2 ;  /* 0x00000002191a7211 */ /* 0x080fe400078210ff */
[----:B------:R-:W-:Y:S01]  /*7d50*/  IADD3.X R29, PT, PT, R29, UR6, RZ, P3, !PT ;  /* 0x000000061d1d7c10 */ /* 0x000fe20009ffe4ff */
[----:B------:R-:W2:Y:S01]  /*7d60*/  LDG.E R12, desc[UR14][R20.64] ;  /* 0x0000000e140c7981 */ /* 0x000ea2000c1e1900 */
[----:B------:R-:W-:Y:S02]  /*7d70*/  LEA.HI.X R27, R25, R3, R27, 0x2, P1 ;  /* 0x00000003191b7211 */ /* 0x000fe400008f141b */
[----:B------:R-:W-:-:S03]  /*7d80*/  LEA R14, P2, R15, R2, 0x2 ;  /* 0x000000020f0e7211 */ /* 0x000fc600078410ff */
[----:B------:R-:W3:Y:S01]  /*7d90*/  LDG.E R13, desc[UR14][R26.64] ;  /* 0x0000000e1a0d7981 */ /* 0x000ee2000c1e1900 */
        /* <DEDUP_REMOVED lines=17> */
[----:B---3--:R-:W-:Y:S02]  /*7eb0*/  SHF.R.S32.HI R20, RZ, 0x1f, R28 ;  /* 0x0000001fff147819 */ /* 0x008fe4000001141c */
[----:B------:R-:W-:Y:S02]  /*7ec0*/  IADD3 R21, P1, PT, R17, R28, RZ ;  /* 0x0000001c11157210 */ /* 0x000fe40007f3e0ff */
[----:B--2---:R-:W-:-:S03]  /*7ed0*/  IADD3 R29, P3, PT, R28, UR5, RZ ;  /* 0x000000051c1d7c10 */ /* 0x004fc6000ff7e0ff */
[----:B-1----:R-:W-:Y:S01]  /*7ee0*/  IMAD.X R26, R23, 0x1, R20, P1 ;  /* 0x00000001171a7824 */ /* 0x002fe200008e0614 */
[----:B------:R-:W-:Y:S02]  /*7ef0*/  IADD3 R25, P1, PT, R5, R28, RZ ;  /* 0x0000001c05197210 */ /* 0x000fe40007f3e0ff */
[----:B------:R-:W-:Y:S01]  /*7f00*/  IADD3.X R27, PT, PT, R20, UR6, RZ, P3, !PT ;  /* 0x00000006141b7c10 */ /* 0x000fe20009ffe4ff */
[----:B----4-:R-:W-:-:S04]  /*7f10*/  FMUL R12, R12, R11 ;  /* 0x0000000b0c0c7220 */ /* 0x010fc80000400000 */
[----:B-----5:R-:W-:Y:S01]  /*7f20*/  FFMA R13, R13, R0, R12 ;  /* 0x000000000d0d7223 */ /* 0x020fe2000000000c */
[----:B------:R-:W-:-:S04]  /*7f30*/  LEA R12, P2, R21, R2, 0x2 ;  /* 0x00000002150c7211 */ /* 0x000fc800078410ff */
[----:B------:R1:W-:Y:S02]  /*7f40*/  STG.E desc[UR14][R14.64+0xc], R13 ;  /* 0x00000c0d0e007986 */ /* 0x0003e4000c10190e */
[----:B-1----:R-:W-:Y:S01]  /*7f50*/  LEA.HI.X R13, R21, R3, R26, 0x2, P2 ;  /* 0x00000003150d7211 */ /* 0x002fe200010f141a */
[----:B------:R-:W-:Y:S01]  /*7f60*/  IMAD.X R21, R22, 0x1, R20, P1 ;  /* 0x0000000116157824 */ /* 0x000fe200008e0614 */
[----:B------:R-:W-:-:S03]  /*7f70*/  LEA R20, P1, R25, R2, 0x2 ;  /* 0x0000000219147211 */ /* 0x000fc600078210ff */
[----:B------:R-:W2:Y:S01]  /*7f80*/  LDG.E R14, desc[UR14][R12.64] ;  /* 0x0000000e0c0e7981 */ /* 0x000ea2000c1e1900 */
[----:B------:R-:W-:-:S05]  /*7f90*/  LEA.HI.X R21, R25, R3, R21, 0x2, P1 ;  /* 0x0000000319157211 */ /* 0x000fca00008f1415 */
[----:B------:R-:W3:Y:S01]  /*7fa0*/  LDG.E R15, desc[UR14][R20.64] ;  /* 0x0000000e140f7981 */ /* 0x000ee2000c1e1900 */
        /* <DEDUP_REMOVED lines=19> */
[----:B---3--:R-:W-:-:S05]  /*80e0*/  IADD3 R12, P1, PT, R17, R28, RZ ;  /* 0x0000001c110c7210 */ /* 0x008fca0007f3e0ff */
[----:B-1----:R-:W-:Y:S01]  /*80f0*/  IMAD.X R21, R23, 0x1, R29, P1 ;  /* 0x0000000117157824 */ /* 0x002fe200008e061d */
[----:B------:R-:W-:Y:S01]  /*8100*/  IADD3 R25, P1, PT, R5, R28, RZ ;  /* 0x0000001c05197210 */ /* 0x000fe20007f3e0ff */
        /* <DEDUP_REMOVED lines=28> */
[----:B-1----:R-:W3:Y:S01]  /*82d0*/  LDG.E R25, desc[UR14][R20.64+0xc] ;  /* 0x00000c0e14197981 */ /* 0x002ee2000c1e1900 */
[----:B------:R-:W-:-:S04]  /*82e0*/  IADD3 R24, PT, PT, R24, 0x10, RZ ;  /* 0x0000001018187810 */ /* 0x000fc80007ffe0ff */
[----:B------:R-:W-:Y:S01]  /*82f0*/  ISETP.GE.AND P1, PT, R24, -0xc, PT ;  /* 0xfffffff41800780c */ /* 0x000fe20003f26270 */
[----:B------:R-:W-:Y:S02]  /*8300*/  VIADD R18, R18, 0x10 ;  /* 0x0000001012127836 */ /* 0x000fe40000000000 */
[----:B--2---:R-:W-:-:S04]  /*8310*/  FMUL R26, R26, R11 ;  /* 0x0000000b1a1a7220 */ /* 0x004fc80000400000 */
[----:B---3--:R-:W-:-:S05]  /*8320*/  FFMA R25, R25, R0, R26 ;  /* 0x0000000019197223 */ /* 0x008fca000000001a */
[----:B------:R4:W-:Y:S01]  /*8330*/  STG.E desc[UR14][R12.64+0xc], R25 ;  /* 0x00000c190c007986 */ /* 0x0009e2000c10190e */
[----:B------:R-:W-:Y:S05]  /*8340*/  @!P1 BRA `(.L_x_216) ;  /* 0xfffffff400d49947 */ /* 0x000fea000383ffff */
.L_x_215:
[----:B----4-:R-:W-:-:S04]  /*8350*/  IADD3 R12, PT, PT, -R24, RZ, RZ ;  /* 0x000000ff180c7210 */ /* 0x010fc80007ffe1ff */
[----:B------:R-:W-:-:S13]  /*8360*/  ISETP.GT.AND P1, PT, R12, 0x4, PT ;  /* 0x000000040c00780c */ /* 0x000fda0003f24270 */
[----:B------:R-:W-:Y:S05]  /*8370*/  @!P1 BRA `(.L_x_217) ;  /* 0x0000000400189947 */ /* 0x000fea0003800000 */
[----:B------:R-:W-:Y:S02]  /*8380*/  SHF.R.S32.HI R12, RZ, 0x1f, R18 ;  /* 0x0000001fff0c7819 */ /* 0x000fe40000011412 */
[-C--:B------:R-:W-:Y:S02]  /*8390*/  IADD3 R13, P1, PT, R17, R18.reuse, RZ ;  /* 0x00000012110d7210 */ /* 0x080fe40007f3e0ff */
[----:B-123--:R-:W-:-:S03]  /*83a0*/  IADD3 R21, P0, PT, R5, R18, RZ ;  /* 0x0000001205157210 */ /* 0x00efc60007f1e0ff */
[----:B------:R-:W-:Y:S01]  /*83b0*/  IMAD.X R15, R23, 0x1, R12, P1 ;  /* 0x00000001170f7824 */ /* 0x000fe200008e060c */
[C---:B------:R-:W-:Y:S02]  /*83c0*/  LEA R14, P1, R13.reuse, R2, 0x2 ;  /* 0x000000020d0e7211 */ /* 0x040fe400078210ff */
[----:B------:R-:W-:Y:S02]  /*83d0*/  IADD3.X R25, PT, PT, R22, R12, RZ, P0, !PT ;  /* 0x0000000c16197210 */ /* 0x000fe400007fe4ff */
[----:B------:R-:W-:Y:S02]  /*83e0*/  LEA.HI.X R15, R13, R3, R15, 0x2, P1 ;  /* 0x000000030d0f7211 */ /* 0x000fe400008f140f */
[----:B------:R-:W-:-:S03]  /*83f0*/  LEA R20, P0, R21, R2, 0x2 ;  /* 0x0000000215147211 */ /* 0x000fc600078010ff */
[----:B------:R-:W2:Y:S01]  /*8400*/  LDG.E R26, desc[UR14][R14.64] ;  /* 0x0000000e0e1a7981 */ /* 0x000ea2000c1e1900 */
[----:B------:R-:W-:-:S05]  /*8410*/  LEA.HI.X R21, R21, R3, R25, 0x2, P0 ;  /* 0x0000000315157211 */ /* 0x000fca00000f1419 */
[----:B------:R-:W3:Y:S01]  /*8420*/  LDG.E R25, desc[UR14][R20.64] ;  /* 0x0000000e14197981 */ /* 0x000ee2000c1e1900 */
[----:B------:R-:W-:-:S04]  /*8430*/  IADD3 R13, P0, PT, R18, UR5, RZ ;  /* 0x00000005120d7c10 */ /* 0x000fc8000ff1e0ff */
[----:B------:R-:W-:Y:S01]  /*8440*/  IADD3.X R12, PT, PT, R12, UR6, RZ, P0, !PT ;  /* 0x000000060c0c7c10 */ /* 0x000fe200087fe4ff */
[----:B--2---:R-:W-:-:S04]  /*8450*/  FMUL R26, R26, R11 ;  /* 0x0000000b1a1a7220 */ /* 0x004fc80000400000 */
[----:B---3--:R-:W-:Y:S01]  /*8460*/  FFMA R25, R25, R0, R26 ;  /* 0x0000000019197223 */ /* 0x008fe2000000001a */
        /* <DEDUP_REMOVED lines=15> */
[----:B------:R-:W-:-:S05]  /*8560*/  VIADD R28, R18, 0x4 ;  /* 0x00000004121c7836 */ /* 0x000fca0000000000 */
[----:B--2---:R-:W-:Y:S02]  /*8570*/  SHF.R.S32.HI R29, RZ, 0x1f, R28 ;  /* 0x0000001fff1d7819 */ /* 0x004fe4000001141c */
[----:B------:R-:W-:-:S04]  /*8580*/  IADD3 R13, P0, PT, R17, R28, RZ ;  /* 0x0000001c110d7210 */ /* 0x000fc80007f1e0ff */
[----:B---3--:R-:W-:Y:S01]  /*8590*/  IADD3.X R14, PT, PT, R23, R29, RZ, P0, !PT ;  /* 0x0000001d170e7210 */ /* 0x008fe200007fe4ff */
[----:B----4-:R-:W-:-:S04]  /*85a0*/  FMUL R12, R12, R11 ;  /* 0x0000000b0c0c7220 */ /* 0x010fc80000400000 */
[----:B-----5:R-:W-:Y:S01]  /*85b0*/  FFMA R25, R25, R0, R12 ;  /* 0x0000000019197223 */ /* 0x020fe2000000000c */
[----:B------:R-:W-:-:S04]  /*85c0*/  LEA R12, P1, R13, R2, 0x2 ;  /* 0x000000020d0c7211 */ /* 0x000fc800078210ff */
[----:B------:R1:W-:Y:S01]  /*85d0*/  STG.E desc[UR14][R26.64+0xc], R25 ;  /* 0x00000c191a007986 */ /* 0x0003e2000c10190e */
[----:B------:R-:W-:Y:S02]  /*85e0*/  LEA.HI.X R13, R13, R3, R14, 0x2, P1 ;  /* 0x000000030d0d7211 */ /* 0x000fe400008f140e */
[----:B-1----:R-:W-:-:S03]  /*85f0*/  IADD3 R25, P0, PT, R5, R28, RZ ;  /* 0x0000001c05197210 */ /* 0x002fc60007f1e0ff */
[----:B------:R-:W2:Y:S02]  /*8600*/  LDG.E R26, desc[UR14][R12.64] ;  /* 0x0000000e0c1a7981 */ /* 0x000ea4000c1e1900 */
[----:B------:R-:W-:Y:S01]  /*8610*/  IMAD.X R21, R22, 0x1, R29, P0 ;  /* 0x0000000116157824 */ /* 0x000fe200000e061d */
[----:B------:R-:W-:-:S04]  /*8620*/  LEA R20, P0, R25, R2, 0x2 ;  /* 0x0000000219147211 */ /* 0x000fc800078010ff */
        /* <DEDUP_REMOVED lines=21> */
[----:B------:R-:W-:Y:S01]  /*8780*/  PLOP3.LUT P0, PT, PT, PT, PT, 0x8, 0x80 ;  /* 0x000000000080781c */ /* 0x000fe20003f0e170 */
[----:B------:R-:W-:Y:S01]  /*8790*/  VIADD R18, R18, 0x8 ;  /* 0x0000000812127836 */ /* 0x000fe20000000000 */
[----:B------:R-:W-:Y:S01]  /*87a0*/  IADD3 R24, PT, PT, R24, 0x8, RZ ;  /* 0x0000000818187810 */ /* 0x000fe20007ffe0ff */
[----:B--2---:R-:W-:-:S04]  /*87b0*/  FMUL R26, R26, R11 ;  /* 0x0000000b1a1a7220 */ /* 0x004fc80000400000 */
[----:B---3--:R-:W-:-:S05]  /*87c0*/  FFMA R25, R25, R0, R26 ;  /* 0x0000000019197223 */ /* 0x008fca000000001a */
[----:B------:R4:W-:Y:S02]  /*87d0*/  STG.E desc[UR14][R14.64+0xc], R25 ;  /* 0x00000c190e007986 */ /* 0x0009e4000c10190e */
.L_x_217:
[----:B------:R-:W-:-:S13]  /*87e0*/  ISETP.NE.OR P0, PT, R24, RZ, P0 ;  /* 0x000000ff1800720c */ /* 0x000fda0000705670 */
[----:B------:R-:W-:Y:S05]  /*87f0*/  @!P0 BRA `(.L_x_207) ;  /* 0x0000000000948947 */ /* 0x000fea0003800000 */
.L_x_214:
[----:B-123--:R-:W-:Y:S02]  /*8800*/  SHF.R.S32.HI R20, RZ, 0x1f, R18 ;  /* 0x0000001fff147819 */ /* 0x00efe40000011412 */
[-C--:B------:R-:W-:Y:S02]  /*8810*/  IADD3 R13, P1, PT, R17, R18.reuse, RZ ;  /* 0x00000012110d7210 */ /* 0x080fe40007f3e0ff */
[----:B----4-:R-:W-:Y:S02]  /*8820*/  IADD3 R15, P0, PT, R5, R18, RZ ;  /* 0x00000012050f7210 */ /* 0x010fe40007f1e0ff */
[----:B------:R-:W-:Y:S02]  /*8830*/  IADD3.X R14, PT, PT, R23, R20, RZ, P1, !PT ;  /* 0x00000014170e7210 */ /* 0x000fe40000ffe4ff */
[----:B------:R-:W-:Y:S01]  /*8840*/  LEA R12, P1, R13, R2, 0x2 ;  /* 0x000000020d0c7211 */ /* 0x000fe200078210ff */
[----:B------:R-:W-:-:S03]  /*8850*/  IMAD.X R21, R22, 0x1, R20, P0 ;  /* 0x0000000116157824 */ /* 0x000fc600000e0614 */
[----:B------:R-:W-:Y:S02]  /*8860*/  LEA.HI.X R13, R13, R3, R14, 0x2, P1 ;  /* 0x000000030d0d7211 */ /* 0x000fe400008f140e */
[----:B------:R-:W-:-:S03]  /*8870*/  LEA R14, P0, R15, R2, 0x2 ;  /* 0x000000020f0e7211 */ /* 0x000fc600078010ff */
[----:B------:R-:W2:Y:S01]  /*8880*/  LDG.E R26, desc[UR14][R12.64] ;  /* 0x0000000e0c1a7981 */ /* 0x000ea2000c1e1900 */
[----:B------:R-:W-:-:S05]  /*8890*/  LEA.HI.X R15, R15, R3, R21, 0x2, P0 ;  /* 0x000000030f0f7211 */ /* 0x000fca00000f1415 */
        /* <DEDUP_REMOVED lines=20> */
[----:B------:R-:W-:-:S04]  /*89e0*/  IADD3 R24, PT, PT, R24, 0x4, RZ ;  /* 0x0000000418187810 */ /* 0x000fc80007ffe0ff */
[----:B------:R-:W-:Y:S01]  /*89f0*/  ISETP.NE.AND P0, PT, R24, RZ, PT ;  /* 0x000000ff1800720c */ /* 0x000fe20003f05270 */
[----:B------:R-:W-:Y:S02]  /*8a00*/  VIADD R18, R18, 0x4 ;  /* 0x0000000412127836 */ /* 0x000fe40000000000 */
[----:B---3--:R-:W-:-:S04]  /*8a10*/  FMUL R26, R26, R11 ;  /* 0x0000000b1a1a7220 */ /* 0x008fc80000400000 */
[----:B----4-:R-:W-:-:S05]  /*8a20*/  FFMA R25, R25, R0, R26 ;  /* 0x0000000019197223 */ /* 0x010fca000000001a */
[----:B------:R2:W-:Y:S01]  /*8a30*/  STG.E desc[UR14][R20.64+0xc], R25 ;  /* 0x00000c1914007986 */ /* 0x0005e2000c10190e */
[----:B------:R-:W-:Y:S05]  /*8a40*/  @P0 BRA `(.L_x_214) ;  /* 0xfffffffc006c0947 */ /* 0x000fea000383ffff */
.L_x_207:
[----:B------:R-:W-:Y:S05]  /*8a50*/  BSYNC.RECONVERGENT B2 ;  /* 0x0000000000027941 */ /* 0x000fea0003800200 */
.L_x_205:
[----:B-----5:R-:W-:-:S13]  /*8a60*/  ISETP.NE.AND P0, PT, R9, RZ, PT ;  /* 0x000000ff0900720c */ /* 0x020fda0003f05270 */
[----:B------:R-:W-:Y:S05]  /*8a70*/  @P0 EXIT ;  /* 0x000000000000094d */ /* 0x000fea0003800000 */
[----:B------:R-:W-:Y:S02]  /*8a80*/  MOV R0, UR17 ;  /* 0x0000001100007c02 */ /* 0x000fe40008000f00 */
[----:B------:R-:W-:Y:S02]  /*8a90*/  LOP3.LUT P0, R19, R16, RZ, R19, 0xfa, !PT ;  /* 0x000000ff10137212 */ /* 0x000fe4000780fa13 */
[----:B------:R-:W-:-:S13]  /*8aa0*/  ISETP.GT.AND P1, PT, R0, UR16, PT ;  /* 0x0000001000007c0c */ /* 0x000fda000bf24270 */
[----:B------:R-:W-:Y:S05]  /*8ab0*/  @!P1 EXIT ;  /* 0x000000000000994d */ /* 0x000fea0003800000 */
[----:B------:R-:W5:Y:S01]  /*8ac0*/  LDCU UR6, c[0x0][0x388] ;  /* 0x00007100ff0677ac */ /* 0x000f620008000800 */
[----:B------:R-:W-:Y:S01]  /*8ad0*/  IMAD.MOV.U32 R0, RZ, RZ, 0x3 ;  /* 0x00000003ff007424 */ /* 0x000fe200078e00ff */
[----:B------:R-:W-:Y:S01]  /*8ae0*/  ISETP.NE.AND P2, PT, R16, RZ, PT ;  /* 0x000000ff1000720c */ /* 0x000fe20003f45270 */
[----:B------:R-:W-:Y:S01]  /*8af0*/  IMAD.U32 R9, RZ, RZ, UR16 ;  /* 0x00000010ff097e24 */ /* 0x000fe2000f8e00ff */
[----:B------:R-:W-:Y:S01]  /*8b00*/  LOP3.LUT P1, R19, R19, RZ, R4, 0xfa, !PT ;  /* 0x000000ff13137212 */ /* 0x000fe2000782fa04 */
[----:B------:R-:W-:Y:S01]  /*8b10*/  HFMA2 R4, -RZ, RZ, 0, 2.98023223876953125e-07 ;  /* 0x00000005ff047431 */ /* 0x000fe200000001ff */
[----:B------:R-:W-:Y:S02]  /*8b20*/  SEL R0, R0, 0x4, !P2 ;  /* 0x0000000400007807 */ /* 0x000fe40005000000 */
[----:B------:R-:W-:Y:S02]  /*8b30*/  ISETP.NE.AND P3, PT, R7, RZ, PT ;  /* 0x000000ff0700720c */ /* 0x000fe40003f65270 */
[----:B------:R-:W-:-:S02]  /*8b40*/  SEL R0, R0, 0x2, P0 ;  /* 0x0000000200007807 */ /* 0x000fc40000000000 */
[----:B------:R-:W-:Y:S02]  /*8b50*/  LOP3.LUT P0, R11, R8, 0x3, RZ, 0xc0, !PT ;  /* 0x00000003080b7812 */ /* 0x000fe4000780c0ff */
[----:B------:R-:W-:-:S03]  /*8b60*/  LOP3.LUT P2, RZ, R19, R7, R6, 0xfe, !PT ;  /* 0x0000000713ff7212 */ /* 0x000fc6000784fe06 */
[----:B------:R-:W-:Y:S01]  /*8b70*/  @!P1 SEL R0, RZ, 0x1, !P3 ;  /* 0x00000001ff009807 */ /* 0x000fe20005800000 */
[----:B-----5:R-:W-:Y:S01]  /*8b80*/  UIMAD UR5, UR6, 0x5, URZ ;  /* 0x00000005060578a4 */ /* 0x020fe2000f8e02ff */
[----:B------:R-:W-:Y:S02]  /*8b90*/  SEL R4, R4, 0x6, P2 ;  /* 0x0000000604047807 */ /* 0x000fe40001000000 */
[----:B------:R-:W-:Y:S01]  /*8ba0*/  FSEL R5, RZ, 1, !P2 ;  /* 0x3f800000ff057808 */ /* 0x000fe20005000000 */
[----:B------:R-:W-:Y:S01]  /*8bb0*/  IMAD R0, R0, UR6, RZ ;  /* 0x0000000600007c24 */ /* 0x000fe2000f8e02ff */
[----:B------:R-:W-:Y:S01]  /*8bc0*/  FSEL R6, RZ, 1, P2 ;  /* 0x3f800000ff067808 */ /* 0x000fe20001000000 */
[----:B------:R-:W-:Y:S01]  /*8bd0*/  IMAD R4, R4, UR6, RZ ;  /* 0x0000000604047c24 */ /* 0x000fe2000f8e02ff */
[----:B------:R-:W-:Y:S02]  /*8be0*/  USHF.R.S32.HI UR6, URZ, 0x1f, UR5 ;  /* 0x0000001fff067899 */ /* 0x000fe40008011405 */
[----:B------:R-:W-:-:S02]  /*8bf0*/  SHF.R.S32.HI R7, RZ, 0x1f, R0 ;  /* 0x0000001fff077819 */ /* 0x000fc40000011400 */
[----:B------:R-:W-:Y:S01]  /*8c00*/  SHF.R.S32.HI R8, RZ, 0x1f, R4 ;  /* 0x0000001fff087819 */ /* 0x000fe20000011404 */
[----:B------:R-:W-:Y:S07]  /*8c10*/  @!P0 BRA `(.L_x_218) ;  /* 0x0000000000a08947 */ /* 0x000fee0003800000 */
[----:B------:R-:W-:Y:S02]  /*8c20*/  MOV R19, UR16 ;  /* 0x0000001000137c02 */ /* 0x000fe40008000f00 */
[----:B------:R-:W-:Y:S02]  /*8c30*/  IADD3 R9, P1, PT, R4, UR16, RZ ;  /* 0x0000001004097c10 */ /* 0x000fe4000ff3e0ff */
[----:B------:R-:W-:Y:S02]  /*8c40*/  SHF.R.S32.HI R19, RZ, 0x1f, R19 ;  /* 0x0000001fff137819 */ /* 0x000fe40000011413 */
[----:B----4-:R-:W-:Y:S02]  /*8c50*/  IADD3 R15, P0, PT, R0, UR16, RZ ;  /* 0x00000010000f7c10 */ /* 0x010fe4000ff1e0ff */
[-C--:B------:R-:W-:Y:S01]  /*8c60*/  LEA R12, P2, R9, R2.reuse, 0x2 ;  /* 0x00000002090c7211 */ /* 0x080fe200078410ff */
[----:B------:R-:W-:Y:S01]  /*8c70*/  IMAD.X R13, R19, 0x1, R8, P1 ;  /* 0x00000001130d7824 */ /* 0x000fe200008e0608 */
[----:B------:R-:W-:-:S02]  /*8c80*/  LEA R14, P1, R15, R2, 0x2 ;  /* 0x000000020f0e7211 */ /* 0x000fc400078210ff */
[----:B------:R-:W-:Y:S02]  /*8c90*/  IADD3.X R16, PT, PT, R19, R7, RZ, P0, !PT ;  /* 0x0000000713107210 */ /* 0x000fe400007fe4ff */
[-C--:B------:R-:W-:Y:S02]  /*8ca0*/  LEA.HI.X R13, R9, R3.reuse, R13, 0x2, P2 ;  /* 0x00000003090d7211 */ /* 0x080fe400010f140d */
[----:B------:R-:W-:-:S03]  /*8cb0*/  LEA.HI.X R15, R15, R3, R16, 0x2, P1 ;  /* 0x000000030f0f7211 */ /* 0x000fc600008f1410 */
[----:B------:R-:W4:Y:S04]  /*8cc0*/  LDG.E R9, desc[UR14][R12.64] ;  /* 0x0000000e0c097981 */ /* 0x000f28000c1e1900 */
[----:B------:R-:W5:Y:S01]  /*8cd0*/  LDG.E R16, desc[UR14][R14.64] ;  /* 0x0000000e0e107981 */ /* 0x000f62000c1e1900 */
[----:B------:R-:W-:-:S05]  /*8ce0*/  IMAD.U32 R17, RZ, RZ, UR5 ;  /* 0x00000005ff117e24 */ /* 0x000fca000f8e00ff */
[----:B------:R-:W-:-:S04]  /*8cf0*/  IADD3 R17, P0, PT, R17, UR16, RZ ;  /* 0x0000001011117c10 */ /* 0x000fc8000ff1e0ff */
[----:B------:R-:W-:Y:S02]  /*8d00*/  IADD3.X R19, PT, PT, R19, UR6, RZ, P0, !PT ;  /* 0x0000000613137c10 */ /* 0x000fe400087fe4ff */
[----:B------:R-:W-:-:S04]  /*8d10*/  LEA R2, P0, R17, R2, 0x2 ;  /* 0x0000000211027211 */ /* 0x000fc800078010ff */
[----:B------:R-:W-:Y:S02]  /*8d20*/  LEA.HI.X R3, R17, R3, R19, 0x2, P0 ;  /* 0x0000000311037211 */ /* 0x000fe400000f1413 */
[----:B------:R-:W-:Y:S01]  /*8d30*/  ISETP.NE.AND P0, PT, R11, 0x1, PT ;  /* 0x000000010b00780c */ /* 0x000fe20003f05270 */
[----:B----4-:R-:W-:Y:S01]  /*8d40*/  FMUL R18, R6, R9 ;  /* 0x0000000906127220 */ /* 0x010fe20000400000 */
[----:B------:R-:W-:-:S03]  /*8d50*/  MOV R9, UR16 ;  /* 0x0000001000097c02 */ /* 0x000fc60008000f00 */
[----:B-----5:R-:W-:Y:S02]  /*8d60*/  FFMA R17, R5, R16, R18 ;  /* 0x0000001005117223 */ /* 0x020fe40000000012 */
[----:B------:R-:W-:-:S03]  /*8d70*/  VIADD R9, R9, 0x1 ;  /* 0x0000000109097836 */ /* 0x000fc60000000000 */
[----:B------:R4:W-:Y:S03]  /*8d80*/  STG.E desc[UR14][R2.64], R17 ;  /* 0x0000001102007986 */ /* 0x0009e6000c10190e */
[----:B------:R-:W-:Y:S05]  /*8d90*/  @!P0 BRA `(.L_x_218) ;  /* 0x0000000000408947 */ /* 0x000fea0003800000 */
[----:B------:R-:W5:Y:S04]  /*8da0*/  LDG.E R9, desc[UR14][R12.64+0x4] ;  /* 0x0000040e0c097981 */ /* 0x000f68000c1e1900 */
[----:B------:R-:W4:Y:S01]  /*8db0*/  LDG.E R16, desc[UR14][R14.64+0x4] ;  /* 0x0000040e0e107981 */ /* 0x000f22000c1e1900 */
[----:B------:R-:W-:Y:S01]  /*8dc0*/  ISETP.NE.AND P0, PT, R11, 0x2, PT ;  /* 0x000000020b00780c */ /* 0x000fe20003f05270 */
[----:B-----5:R-:W-:Y:S01]  /*8dd0*/  FMUL R18, R6, R9 ;  /* 0x0000000906127220 */ /* 0x020fe20000400000 */
[----:B------:R-:W-:-:S03]  /*8de0*/  MOV R9, UR16 ;  /* 0x0000001000097c02 */ /* 0x000fc60008000f00 */
[----:B----4-:R-:W-:Y:S02]  /*8df0*/  FFMA R17, R5, R16, R18 ;  /* 0x0000001005117223 */ /* 0x010fe40000000012 */
[----:B------:R-:W-:-:S03]  /*8e00*/  VIADD R9, R9, 0x2 ;  /* 0x0000000209097836 */ /* 0x000fc60000000000 */
[----:B------:R4:W-:Y:S03]  /*8e10*/  STG.E desc[UR14][R2.64+0x4], R17 ;  /* 0x0000041102007986 */ /* 0x0009e6000c10190e */
[----:B------:R-:W-:Y:S05]  /*8e20*/  @!P0 BRA `(.L_x_218) ;  /* 0x00000000001c8947 */ /* 0x000fea0003800000 */
[----:B------:R-:W5:Y:S04]  /*8e30*/  LDG.E R13, desc[UR14][R12.64+0x8] ;  /* 0x0000080e0c0d7981 */ /* 0x000f68000c1e1900 */
[----:B------:R-:W2:Y:S01]  /*8e40*/  LDG.E R14, desc[UR14][R14.64+0x8] ;  /* 0x0000080e0e0e7981 */ /* 0x000ea2000c1e1900 */
[----:B------:R-:W-:-:S05]  /*8e50*/  MOV R9, UR16 ;  /* 0x0000001000097c02 */ /* 0x000fca0008000f00 */
[----:B------:R-:W-:Y:S02]  /*8e60*/  VIADD R9, R9, 0x3 ;  /* 0x0000000309097836 */ /* 0x000fe40000000000 */
[----:B-----5:R-:W-:-:S04]  /*8e70*/  FMUL R16, R6, R13 ;  /* 0x0000000d06107220 */ /* 0x020fc80000400000 */
[----:B--2---:R-:W-:-:S05]  /*8e80*/  FFMA R11, R5, R14, R16 ;  /* 0x0000000e050b7223 */ /* 0x004fca0000000010 */
[----:B------:R2:W-:Y:S02]  /*8e90*/  STG.E desc[UR14][R2.64+0x8], R11 ;  /* 0x0000080b02007986 */ /* 0x0005e4000c10190e */
.L_x_218:
[----:B------:R-:W-:-:S06]  /*8ea0*/  UISETP.GE.U32.AND UP0, UPT, UR4, 0x3, UPT ;  /* 0x000000030400788c */ /* 0x000fcc000bf06070 */
[----:B------:R-:W-:-:S13]  /*8eb0*/  PLOP3.LUT P0, PT, PT, PT, UP0, 0x80, 0x8 ;  /* 0x000000000008781c */ /* 0x000fda0003f0f008 */
[----:B------:R-:W-:Y:S05]  /*8ec0*/  @!P0 EXIT ;  /* 0x000000000000894d */ /* 0x000fea0003800000 */
[----:B------:R-:W5:Y:S01]  /*8ed0*/  LDC.64 R12, c[0x0][0x3b0] ;  /* 0x0000ec00ff0c7b82 */ /* 0x000f620000000a00 */
[----:B--2-4-:R-:W-:-:S04]  /*8ee0*/  IADD3 R2, PT, PT, R9, -UR17, RZ ;  /* 0x8000001109027c10 */ /* 0x014fc8000fffe0ff */
[----:B------:R-:W-:Y:S01]  /*8ef0*/  ISETP.GE.AND P0, PT, R2, RZ, PT ;  /* 0x000000ff0200720c */ /* 0x000fe20003f06270 */
[----:B-----5:R-:W-:-:S12]  /*8f00*/  IMAD.WIDE R10, R10, 0x4, R12 ;  /* 0x000000040a0a7825 */ /* 0x020fd800078e020c */
[----:B------:R-:W-:Y:S05]  /*8f10*/  @P0 BRA `(.L_x_219) ;  /* 0x0000000c006c0947 */ /* 0x000fea0003800000 */
[----:B------:R-:W-:Y:S01]  /*8f20*/  IMAD.MOV R3, RZ, RZ, -R2 ;  /* 0x000000ffff037224 */ /* 0x000fe200078e0a02 */
[----:B------:R-:W-:-:S04]  /*8f30*/  PLOP3.LUT P0, PT, PT, PT, PT, 0x80, 0x8 ;  /* 0x000000000008781c */ /* 0x000fc80003f0f070 */
[----:B------:R-:W-:-:S13]  /*8f40*/  ISETP.GT.AND P1, PT, R3, 0xc, PT ;  /* 0x0000000c0300780c */ /* 0x000fda0003f24270 */
[----:B------:R-:W-:Y:S05]  /*8f50*/  @!P1 BRA `(.L_x_220) ;  /* 0x0000000800309947 */ /* 0x000fea0003800000 */
[----:B------:R-:W-:-:S13]  /*8f60*/  PLOP3.LUT P0, PT, PT, PT, PT, 0x8, 0x80 ;  /* 0x000000000080781c */ /* 0x000fda0003f0e170 */
.L_x_221:
[----:B------:R-:W-:Y:S02]  /*8f70*/  SHF.R.S32.HI R12, RZ, 0x1f, R9 ;  /* 0x0000001fff0c7819 */ /* 0x000fe40000011409 */
[-C--:B----4-:R-:W-:Y:S02]  /*8f80*/  IADD3 R3, P2, PT, R4, R9.reuse, RZ ;  /* 0x0000000904037210 */ /* 0x090fe40007f5e0ff */
[----:B------:R-:W-:Y:S02]  /*8f90*/  IADD3 R15, P1, PT, R0, R9, RZ ;  /* 0x00000009000f7210 */ /* 0x000fe40007f3e0ff */
[----:B------:R-:W-:Y:S02]  /*8fa0*/  IADD3.X R13, PT, PT, R8, R12, RZ, P2, !PT ;  /* 0x0000000c080d7210 */ /* 0x000fe400017fe4ff */
[-C--:B------:R-:W-:Y:S01]  /*8fb0*/  LEA R16, P2, R3, R10.reuse, 0x2 ;  /* 0x0000000a03107211 */ /* 0x080fe200078410ff */
[----:B------:R-:W-:Y:S01]  /*8fc0*/  IMAD.X R18, R7, 0x1, R12, P1 ;  /* 0x0000000107127824 */ /* 0x000fe200008e060c */
[----:B------:R-:W-:-:S02]  /*8fd0*/  LEA R14, P1, R15, R10, 0x2 ;  /* 0x0000000a0f0e7211 */ /* 0x000fc400078210ff */
[-C--:B------:R-:W-:Y:S02]  /*8fe0*/  LEA.HI.X R17, R3, R11.reuse, R13, 0x2, P2 ;  /* 0x0000000b03117211 */ /* 0x080fe400010f140d */
[----:B------:R-:W-:-:S03]  /*8ff0*/  LEA.HI.X R15, R15, R11, R18, 0x2, P1 ;  /* 0x0000000b0f0f7211 */ /* 0x000fc600008f1412 */
[----:B------:R-:W1:Y:S04]  /*9000*/  LDG.E R3, desc[UR14][R16.64] ;  /* 0x0000000e10037981 */ /* 0x000e68000c1e1900 */
[----:B------:R-:W2:Y:S01]  /*9010*/  LDG.E R18, desc[UR14][R14.64] ;  /* 0x0000000e0e127981 */ /* 0x000ea2000c1e1900 */
[----:B------:R-:W-:-:S04]  /*9020*/  IADD3 R13, P1, PT, R9, UR5, RZ ;  /* 0x00000005090d7c10 */ /* 0x000fc8000ff3e0ff */
[----:B------:R-:W-:Y:S02]  /*9030*/  IADD3.X R19, PT, PT, R12, UR6, RZ, P1, !PT ;  /* 0x000000060c137c10 */ /* 0x000fe40008ffe4ff */
[----:B------:R-:W-:-:S04]  /*9040*/  LEA R12, P1, R13, R10, 0x2 ;  /* 0x0000000a0d0c7211 */ /* 0x000fc800078210ff */
[----:B------:R-:W-:Y:S01]  /*9050*/  LEA.HI.X R13, R13, R11, R19, 0x2, P1 ;  /* 0x0000000b0d0d7211 */ /* 0x000fe200008f1413 */
[----:B-1-3--:R-:W-:-:S04]  /*9060*/  FMUL R20, R6, R3 ;  /* 0x0000000306147220 */ /* 0x00afc80000400000 */
[----:B--2---:R-:W-:-:S05]  /*9070*/  FFMA R3, R5, R18, R20 ;  /* 0x0000001205037223 */ /* 0x004fca0000000014 */
        /* <DEDUP_REMOVED lines=11> */
[----:B-1----:R1:W4:Y:S04]  /*9130*/  LDG.E R3, desc[UR14][R16.64+0xc] ;  /* 0x00000c0e10037981 */ /* 0x002328000c1e1900 */
[----:B------:R-:W5:Y:S01]  /*9140*/  LDG.E R20, desc[UR14][R14.64+0xc] ;  /* 0x00000c0e0e147981 */ /* 0x000f62000c1e1900 */
[----:B------:R-:W-:-:S04]  /*9150*/  IADD3 R23, PT, PT, R9, 0x4, RZ ;  /* 0x0000000409177810 */ /* 0x000fc80007ffe0ff */
[----:B------:R-:W-:Y:S02]  /*9160*/  SHF.R.S32.HI R24, RZ, 0x1f, R23 ;  /* 0x0000001fff187819 */ /* 0x000fe40000011417 */
[----:B------:R-:W-:-:S04]  /*9170*/  IADD3 R25, P1, PT, R4, R23, RZ ;  /* 0x0000001704197210 */ /* 0x000fc80007f3e0ff */
[----:B------:R-:W-:Y:S01]  /*9180*/  LEA R18, P2, R25, R10, 0x2 ;  /* 0x0000000a19127211 */ /* 0x000fe200078410ff */
[----:B--2---:R-:W-:Y:S01]  /*9190*/  IMAD.X R19, R8, 0x1, R24, P1 ;  /* 0x0000000108137824 */ /* 0x004fe200008e0618 */
[----:B------:R-:W-:-:S04]  /*91a0*/  IADD3 R27, P1, PT, R0, R23, RZ ;  /* 0x00000017001b7210 */ /* 0x000fc80007f3e0ff */
[----:B---3--:R-:W-:Y:S02]  /*91b0*/  IADD3.X R21, PT, PT, R7, R24, RZ, P1, !PT ;  /* 0x0000001807157210 */ /* 0x008fe40000ffe4ff */
[----:B------:R-:W-:Y:S02]  /*91c0*/  LEA.HI.X R19, R25, R11, R19, 0x2, P2 ;  /* 0x0000000b19137211 */ /* 0x000fe400010f1413 */
[----:B-1----:R-:W-:-:S04]  /*91d0*/  LEA R16, P1, R27, R10, 0x2 ;  /* 0x0000000a1b107211 */ /* 0x002fc800078210ff */
[----:B------:R-:W-:Y:S01]  /*91e0*/  LEA.HI.X R17, R27, R11, R21, 0x2, P1 ;  /* 0x0000000b1b117211 */ /* 0x000fe200008f1415 */
[----:B----4-:R-:W-:-:S04]  /*91f0*/  FMUL R22, R6, R3 ;  /* 0x0000000306167220 */ /* 0x010fc80000400000 */
[----:B-----5:R-:W-:-:S05]  /*9200*/  FFMA R3, R5, R20, R22 ;  /* 0x0000001405037223 */ /* 0x020fca0000000016 */
[----:B------:R1:W-:Y:S04]  /*9210*/  STG.E desc[UR14][R12.64+0xc], R3 ;  /* 0x00000c030c007986 */ /* 0x0003e8000c10190e */
[----:B------:R-:W2:Y:S04]  /*9220*/  LDG.E R15, desc[UR14][R18.64] ;  /* 0x0000000e120f7981 */ /* 0x000ea8000c1e1900 */
[----:B------:R-:W3:Y:S01]  /*9230*/  LDG.E R20, desc[UR14][R16.64] ;  /* 0x0000000e10147981 */ /* 0x000ee2000c1e1900 */
[----:B------:R-:W-:-:S04]  /*9240*/  IADD3 R23, P1, PT, R23, UR5, RZ ;  /* 0x0000000517177c10 */ /* 0x000fc8000ff3e0ff */
[----:B------:R-:W-:Y:S02]  /*9250*/  IADD3.X R24, PT, PT, R24, UR6, RZ, P1, !PT ;  /* 0x0000000618187c10 */ /* 0x000fe40008ffe4ff */
[----:B------:R-:W-:Y:S01]  /*9260*/  LEA R14, P1, R23, R10, 0x2 ;  /* 0x0000000a170e7211 */ /* 0x000fe200078210ff */
[----:B--2---:R-:W-:-:S03]  /*9270*/  FMUL R22, R6, R15 ;  /* 0x0000000f06167220 */ /* 0x004fc60000400000 */
[----:B------:R-:W-:Y:S01]  /*9280*/  LEA.HI.X R15, R23, R11, R24, 0x2, P1 ;  /* 0x0000000b170f7211 */ /* 0x000fe200008f1418 */
        /* <DEDUP_REMOVED lines=13> */
[----:B------:R-:W5:Y:S01]  /*9360*/  LDG.E R20, desc[UR14][R16.64+0xc] ;  /* 0x00000c0e10147981 */ /* 0x000f62000c1e1900 */
[----:B--2---:R-:W-:-:S05]  /*9370*/  VIADD R21, R9, 0x8 ;  /* 0x0000000809157836 */ /* 0x004fca0000000000 */
[----:B------:R-:W-:Y:S02]  /*9380*/  SHF.R.S32.HI R24, RZ, 0x1f, R21 ;  /* 0x0000001fff187819 */ /* 0x000fe40000011415 */
[----:B------:R-:W-:-:S04]  /*9390*/  IADD3 R25, P1, PT, R4, R21, RZ ;  /* 0x0000001504197210 */ /* 0x000fc80007f3e0ff */
[----:B-1----:R-:W-:Y:S02]  /*93a0*/  IADD3.X R3, PT, PT, R8, R24, RZ, P1, !PT ;  /* 0x0000001808037210 */ /* 0x002fe40000ffe4ff */
[----:B------:R-:W-:Y:S02]  /*93b0*/  LEA R12, P2, R25, R10, 0x2 ;  /* 0x0000000a190c7211 */ /* 0x000fe400078410ff */
[----:B------:R-:W-:-:S05]  /*93c0*/  IADD3 R27, P1, PT, R0, R21, RZ ;  /* 0x00000015001b7210 */ /* 0x000fca0007f3e0ff */
[----:B---3--:R-:W-:Y:S01]  /*93d0*/  IMAD.X R23, R7, 0x1, R24, P1 ;  /* 0x0000000107177824 */ /* 0x008fe200008e0618 */
[----:B----4-:R-:W-:-:S04]  /*93e0*/  LEA R18, P1, R27, R10, 0x2 ;  /* 0x0000000a1b127211 */ /* 0x010fc800078210ff */
[----:B------:R-:W-:Y:S01]  /*93f0*/  LEA.HI.X R19, R27, R11, R23, 0x2, P1 ;  /* 0x0000000b1b137211 */ /* 0x000fe200008f1417 */
[----:B-----5:R-:W-:Y:S01]  /*9400*/  FMUL R22, R6, R13 ;  /* 0x0000000d06167220 */ /* 0x020fe20000400000 */
[----:B------:R-:W-:-:S03]  /*9410*/  LEA.HI.X R13, R25, R11, R3, 0x2, P2 ;  /* 0x0000000b190d7211 */ /* 0x000fc600010f1403 */
[----:B------:R-:W-:-:S05]  /*9420*/  FFMA R3, R5, R20, R22 ;  /* 0x0000001405037223 */ /* 0x000fca0000000016 */
        /* <DEDUP_REMOVED lines=22> */
[----:B--2---:R-:W-:-:S04]  /*9590*/  IADD3 R21, PT, PT, R9, 0xc, RZ ;  /* 0x0000000c09157810 */ /* 0x004fc80007ffe0ff */
[----:B------:R-:W-:Y:S02]  /*95a0*/  SHF.R.S32.HI R24, RZ, 0x1f, R21 ;  /* 0x0000001fff187819 */ /* 0x000fe40000011415 */
[----:B------:R-:W-:-:S04]  /*95b0*/  IADD3 R25, P1, PT, R4, R21, RZ ;  /* 0x0000001504197210 */ /* 0x000fc80007f3e0ff */
[----:B------:R-:W-:Y:S01]  /*95c0*/  LEA R14, P2, R25, R10, 0x2 ;  /* 0x0000000a190e7211 */ /* 0x000fe200078410ff */
[----:B-1----:R-:W-:Y:S01]  /*95d0*/  IMAD.X R3, R8, 0x1, R24, P1 ;  /* 0x0000000108037824 */ /* 0x002fe200008e0618 */
[----:B------:R-:W-:-:S04]  /*95e0*/  IADD3 R27, P1, PT, R0, R21, RZ ;  /* 0x00000015001b7210 */ /* 0x000fc80007f3e0ff */
[----:B---3--:R-:W-:Y:S02]  /*95f0*/  IADD3.X R23, PT, PT, R7, R24, RZ, P1, !PT ;  /* 0x0000001807177210 */ /* 0x008fe40000ffe4ff */
        /* <DEDUP_REMOVED lines=21> */
[----:B------:R-:W5:Y:S01]  /*9750*/  LDG.E R16, desc[UR14][R12.64+0x8] ;  /* 0x0000080e0c107981 */ /* 0x000f62000c1e1900 */
[----:B---3--:R-:W-:-:S04]  /*9760*/  FMUL R20, R6, R17 ;  /* 0x0000001106147220 */ /* 0x008fc80000400000 */
[----:B-----5:R-:W-:-:S05]  /*9770*/  FFMA R17, R5, R16, R20 ;  /* 0x0000001005117223 */ /* 0x020fca0000000014 */
[----:B------:R4:W-:Y:S04]  /*9780*/  STG.E desc[UR14][R18.64+0x8], R17 ;  /* 0x0000081112007986 */ /* 0x0009e8000c10190e */
[----:B--2---:R-:W2:Y:S04]  /*9790*/  LDG.E R21, desc[UR14][R14.64+0xc] ;  /* 0x00000c0e0e157981 */ /* 0x004ea8000c1e1900 */
[----:B------:R-:W3:Y:S01]  /*97a0*/  LDG.E R16, desc[UR14][R12.64+0xc] ;  /* 0x00000c0e0c107981 */ /* 0x000ee2000c1e1900 */
[----:B------:R-:W-:Y:S01]  /*97b0*/  VIADD R2, R2, 0x10 ;  /* 0x0000001002027836 */ /* 0x000fe20000000000 */
[----:B------:R-:W-:-:S04]  /*97c0*/  IADD3 R9, PT, PT, R9, 0x10, RZ ;  /* 0x0000001009097810 */ /* 0x000fc80007ffe0ff */
[----:B------:R-:W-:Y:S01]  /*97d0*/  ISETP.GE.AND P1, PT, R2, -0xc, PT ;  /* 0xfffffff40200780c */ /* 0x000fe20003f26270 */
[----:B--2---:R-:W-:-:S04]  /*97e0*/  FMUL R20, R6, R21 ;  /* 0x0000001506147220 */ /* 0x004fc80000400000 */
[----:B---3--:R-:W-:-:S05]  /*97f0*/  FFMA R21, R5, R16, R20 ;  /* 0x0000001005157223 */ /* 0x008fca0000000014 */
[----:B------:R4:W-:Y:S03]  /*9800*/  STG.E desc[UR14][R18.64+0xc], R21 ;  /* 0x00000c1512007986 */ /* 0x0009e6000c10190e */
[----:B------:R-:W-:Y:S05]  /*9810*/  @!P1 BRA `(.L_x_221) ;  /* 0xfffffff400d49947 */ /* 0x000fea000383ffff */
.L_x_220:
[----:B----4-:R-:W-:-:S05]  /*9820*/  IMAD.MOV R3, RZ, RZ, -R2 ;  /* 0x000000ffff037224 */ /* 0x010fca00078e0a02 */
        /* <DEDUP_REMOVED lines=66> */
[----:B------:R-:W-:Y:S01]  /*9c50*/  PLOP3.LUT P0, PT, PT, PT, PT, 0x8, 0x80 ;  /* 0x000000000080781c */ /* 0x000fe20003f0e170 */
[----:B------:R-:W-:Y:S01]  /*9c60*/  VIADD R2, R2, 0x8 ;  /* 0x0000000802027836 */ /* 0x000fe20000000000 */
[----:B------:R-:W-:Y:S01]  /*9c70*/  IADD3 R9, PT, PT, R9, 0x8, RZ ;  /* 0x0000000809097810 */ /* 0x000fe20007ffe0ff */
[----:B--2---:R-:W-:-:S04]  /*9c80*/  FMUL R20, R6, R21 ;  /* 0x0000001506147220 */ /* 0x004fc80000400000 */
[----:B---3--:R-:W-:-:S05]  /*9c90*/  FFMA R21, R5, R12, R20 ;  /* 0x0000000c05157223 */ /* 0x008fca0000000014 */
[----:B------:R4:W-:Y:S02]  /*9ca0*/  STG.E desc[UR14][R14.64+0xc], R21 ;  /* 0x00000c150e007986 */ /* 0x0009e4000c10190e */
.L_x_222:
[----:B------:R-:W-:-:S13]  /*9cb0*/  ISETP.NE.OR P0, PT, R2, RZ, P0 ;  /* 0x000000ff0200720c */ /* 0x000fda0000705670 */
[----:B------:R-:W-:Y:S05]  /*9cc0*/  @!P0 EXIT ;  /* 0x000000000000894d */ /* 0x000fea0003800000 */
.L_x_219:
[----:B--2---:R-:W-:Y:S02]  /*9cd0*/  SHF.R.S32.HI R12, RZ, 0x1f, R9 ;  /* 0x0000001fff0c7819 */ /* 0x004fe40000011409 */
[-C--:B----4-:R-:W-:Y:S02]  /*9ce0*/  IADD3 R15, P1, PT, R4, R9.reuse, RZ ;  /* 0x00000009040f7210 */ /* 0x090fe40007f3e0ff */
[----:B------:R-:W-:-:S03]  /*9cf0*/  IADD3 R3, P0, PT, R0, R9, RZ ;  /* 0x0000000900037210 */ /* 0x000fc60007f1e0ff */
[----:B------:R-:W-:Y:S01]  /*9d00*/  IMAD.X R17, R8, 0x1, R12, P1 ;  /* 0x0000000108117824 */ /* 0x000fe200008e060c */
[----:B------:R-:W-:Y:S02]  /*9d10*/  LEA R16, P1, R15, R10, 0x2 ;  /* 0x0000000a0f107211 */ /* 0x000fe400078210ff */
[----:B------:R-:W-:Y:S02]  /*9d20*/  IADD3.X R13, PT, PT, R7, R12, RZ, P0, !PT ;  /* 0x0000000c070d7210 */ /* 0x000fe400007fe4ff */
[----:B------:R-:W-:Y:S02]  /*9d30*/  LEA R14, P0, R3, R10, 0x2 ;  /* 0x0000000a030e7211 */ /* 0x000fe400078010ff */
        /* <DEDUP_REMOVED lines=21> */
[----:B-1----:R-:W3:Y:S04]  /*9e90*/  LDG.E R3, desc[UR14][R16.64+0xc] ;  /* 0x00000c0e10037981 */ /* 0x002ee8000c1e1900 */
[----:B------:R-:W4:Y:S01]  /*9ea0*/  LDG.E R18, desc[UR14][R14.64+0xc] ;  /* 0x00000c0e0e127981 */ /* 0x000f22000c1e1900 */
[----:B------:R-:W-:Y:S01]  /*9eb0*/  VIADD R2, R2, 0x4 ;  /* 0x0000000402027836 */ /* 0x000fe20000000000 */
[----:B------:R-:W-:-:S04]  /*9ec0*/  IADD3 R9, PT, PT, R9, 0x4, RZ ;  /* 0x0000000409097810 */ /* 0x000fc80007ffe0ff */
[----:B------:R-:W-:Y:S01]  /*9ed0*/  ISETP.NE.AND P0, PT, R2, RZ, PT ;  /* 0x000000ff0200720c */ /* 0x000fe20003f05270 */
[----:B---3--:R-:W-:-:S04]  /*9ee0*/  FMUL R20, R6, R3 ;  /* 0x0000000306147220 */ /* 0x008fc80000400000 */
[----:B----4-:R-:W-:-:S05]  /*9ef0*/  FFMA R3, R5, R18, R20 ;  /* 0x0000001205037223 */ /* 0x010fca0000000014 */
[----:B------:R2:W-:Y:S03]  /*9f00*/  STG.E desc[UR14][R12.64+0xc], R3 ;  /* 0x00000c030c007986 */ /* 0x0005e6000c10190e */
[----:B------:R-:W-:Y:S05]  /*9f10*/  @P0 BRA `(.L_x_219) ;  /* 0xfffffffc006c0947 */ /* 0x000fea000383ffff */
[----:B------:R-:W-:Y:S05]  /*9f20*/  EXIT ;  /* 0x000000000000794d */ /* 0x000fea0003800000 */
        .weak           $__internal_2_$__cuda_sm20_rcp_rn_f32_slowpath
        .type           $__internal_2_$__cuda_sm20_rcp_rn_f32_slowpath,@function
        .size           $__internal_2_$__cuda_sm20_rcp_rn_f32_slowpath,($__internal_3_$__cuda_sm3x_div_rn_noftz_f32_slowpath - $__internal_2_$__cuda_sm20_rcp_rn_f32_slowpath)
$__internal_2_$__cuda_sm20_rcp_rn_f32_slowpath:
[----:B------:R-:W-:Y:S01]  /*9f30*/  IMAD.SHL.U32 R9, R14, 0x2, RZ ;  /* 0x000000020e097824 */ /* 0x000fe200078e00ff */
[----:B------:R-:W-:Y:S01]  /*9f40*/  BSSY.RECONVERGENT B3, `(.L_x_223) ;  /* 0x0000031000037945 */ /* 0x000fe20003800200 */
[----:B------:R-:W-:-:S03]  /*9f50*/  MOV R5, R14 ;  /* 0x0000000e00057202 */ /* 0x000fc60000000f00 */
[----:B------:R-:W-:-:S04]  /*9f60*/  SHF.R.U32.HI R9, RZ, 0x18, R9 ;  /* 0x00000018ff097819 */ /* 0x000fc80000011609 */
[----:B------:R-:W-:-:S13]  /*9f70*/  ISETP.NE.U32.AND P0, PT, R9, RZ, PT ;  /* 0x000000ff0900720c */ /* 0x000fda0003f05070 */
[----:B------:R-:W-:Y:S05]  /*9f80*/  @P0 BRA `(.L_x_224) ;  /* 0x0000000000280947 */ /* 0x000fea0003800000 */
[----:B------:R-:W-:-:S05]  /*9f90*/  IMAD.SHL.U32 R9, R5, 0x2, RZ ;  /* 0x0000000205097824 */ /* 0x000fca00078e00ff */
        /* <DEDUP_REMOVED lines=9> */
.L_x_224:
[----:B------:R-:W-:-:S04]  /*a030*/  IADD3 R17, PT, PT, R9, -0xfd, RZ ;  /* 0xffffff0309117810 */ /* 0x000fc80007ffe0ff */
        /* <DEDUP_REMOVED lines=15> */
[----:B------:R-:W-:Y:S02]  /*a130*/  LOP3.LUT R16, R16, R13, RZ, 0xc0, !PT ;  /* 0x0000000d10107212 */ /* 0x000fe400078ec0ff */
[----:B------:R-:W-:-:S02]  /*a140*/  IADD3 R14, PT, PT, -R14, RZ, RZ ;  /* 0x000000ff0e0e7210 */ /* 0x000fc40007ffe1ff */
[-C--:B------:R-:W-:Y:S02]  /*a150*/  SHF.R.U32.HI R16, RZ, R17.reuse, R16 ;  /* 0x00000011ff107219 */ /* 0x080fe40000011610 */
[----:B------:R-:W-:Y:S02]  /*a160*/  LOP3.LUT P1, RZ, R14, R17, R13, 0xf8, !PT ;  /* 0x000000110eff7212 */ /* 0x000fe4000782f80d */
[C---:B------:R-:W-:Y:S02]  /*a170*/  LOP3.LUT P0, RZ, R16.reuse, 0x1, RZ, 0xc0, !PT ;  /* 0x0000000110ff7812 */ /* 0x040fe4000780c0ff */
[----:B------:R-:W-:Y:S02]  /*a180*/  LOP3.LUT P2, RZ, R16, 0x2, RZ, 0xc0, !PT ;  /* 0x0000000210ff7812 */ /* 0x000fe4000784c0ff */
[----:B------:R-:W-:Y:S02]  /*a190*/  IADD3 R14, PT, PT, R9, -0xfc, RZ ;  /* 0xffffff04090e7810 */ /* 0x000fe40007ffe0ff */
[----:B------:R-:W-:-:S02]  /*a1a0*/  PLOP3.LUT P0, PT, P0, P1, P2, 0xe0, 0x0 ;  /* 0x000000000000781c */ /* 0x000fc40000703c20 */
[----:B------:R-:W-:Y:S02]  /*a1b0*/  LOP3.LUT P1, RZ, R5, 0x7fffff, RZ, 0xc0, !PT ;  /* 0x007fffff05ff7812 */ /* 0x000fe4000782c0ff */
[----:B------:R-:W-:Y:S02]  /*a1c0*/  SEL R11, RZ, 0x1, !P0 ;  /* 0x00000001ff0b7807 */ /* 0x000fe40004000000 */
[----:B------:R-:W-:-:S03]  /*a1d0*/  SHF.R.U32.HI R14, RZ, R14, R13 ;  /* 0x0000000eff0e7219 */ /* 0x000fc6000001160d */
[----:B------:R-:W-:-:S05]  /*a1e0*/  IMAD.MOV R11, RZ, RZ, -R11 ;  /* 0x000000ffff0b7224 */ /* 0x000fca00078e0a0b */
[----:B------:R-:W-:-:S13]  /*a1f0*/  ISETP.GE.AND P0, PT, R11, RZ, PT ;  /* 0x000000ff0b00720c */ /* 0x000fda0003f06270 */
[----:B------:R-:W-:-:S05]  /*a200*/  @!P0 VIADD R14, R14, 0x1 ;  /* 0x000000010e0e8836 */ /* 0x000fca0000000000 */
[----:B------:R-:W-:-:S04]  /*a210*/  @!P1 SHF.L.U32 R14, R14, 0x1, RZ ;  /* 0x000000010e0e9819 */ /* 0x000fc800000006ff */
[----:B------:R-:W-:Y:S01]  /*a220*/  LOP3.LUT R11, R14, 0x80000000, R5, 0xf8, !PT ;  /* 0x800000000e0b7812 */ /* 0x000fe200078ef805 */
[----:B------:R-:W-:Y:S06]  /*a230*/  BRA `(.L_x_225) ;  /* 0x0000000000047947 */ /* 0x000fec0003800000 */
.L_x_226:
[----:B------:R0:W1:Y:S02]  /*a240*/  MUFU.RCP R11, R5 ;  /* 0x00000005000b7308 */ /* 0x0000640000001000 */
.L_x_225:
[----:B------:R-:W-:Y:S05]  /*a250*/  BSYNC.RECONVERGENT B3 ;  /* 0x0000000000037941 */ /* 0x000fea0003800200 */
.L_x_223:
[----:B------:R-:W-:-:S04]  /*a260*/  IMAD.MOV.U32 R13, RZ, RZ, 0x0 ;  /* 0x00000000ff0d7424 */ /* 0x000fc800078e00ff */
[----:B01----:R-:W-:Y:S05]  /*a270*/  RET.REL.NODEC R12 `(_Z11five_kerneliiiiiiPKfS0_PKiPff) ;  /* 0xffffff5c0c607950 */ /* 0x003fea0003c3ffff */
        .weak           $__internal_3_$__cuda_sm3x_div_rn_noftz_f32_slowpath
        .type           $__internal_3_$__cuda_sm3x_div_rn_noftz_f32_slowpath,@function
        .size           $__internal_3_$__cuda_sm3x_div_rn_noftz_f32_slowpath,(.L_x_242 - $__internal_3_$__cuda_sm3x_div_rn_noftz_f32_slowpath)
$__internal_3_$__cuda_sm3x_div_rn_noftz_f32_slowpath:
[----:B------:R-:W-:Y:S01]  /*a280*/  SHF.R.U32.HI R14, RZ, 0x17, R17 ;  /* 0x00000017ff0e7819 */ /* 0x000fe20000011611 */
[----:B------:R-:W-:Y:S01]  /*a290*/  BSSY.RECONVERGENT B0, `(.L_x_227) ;  /* 0x0000063000007945 */ /* 0x000fe20003800200 */
[----:B------:R-:W-:Y:S02]  /*a2a0*/  SHF.R.U32.HI R13, RZ, 0x17, R0 ;  /* 0x00000017ff0d7819 */ /* 0x000fe40000011600 */
[----:B------:R-:W-:Y:S02]  /*a2b0*/  LOP3.LUT R14, R14, 0xff, RZ, 0xc0, !PT ;  /* 0x000000ff0e0e7812 */ /* 0x000fe400078ec0ff */
[----:B------:R-:W-:Y:S02]  /*a2c0*/  LOP3.LUT R13, R13, 0xff, RZ, 0xc0, !PT ;  /* 0x000000ff0d0d7812 */ /* 0x000fe400078ec0ff */
[----:B------:R-:W-:Y:S02]  /*a2d0*/  IADD3 R11, PT, PT, R14, -0x1, RZ ;  /* 0xffffffff0e0b7810 */ /* 0x000fe40007ffe0ff */
[----:B------:R-:W-:Y:S01]  /*a2e0*/  MOV R25, R17 ;  /* 0x0000001100197202 */ /* 0x000fe20000000f00 */
[----:B------:R-:W-:Y:S01]  /*a2f0*/  VIADD R23, R13, 0xffffffff ;  /* 0xffffffff0d177836 */ /* 0x000fe20000000000 */
[----:B------:R-:W-:-:S04]  /*a300*/  ISETP.GT.U32.AND P0, PT, R11, 0xfd, PT ;  /* 0x000000fd0b00780c */ /* 0x000fc80003f04070 */
[----:B------:R-:W-:-:S13]  /*a310*/  ISETP.GT.U32.OR P0, PT, R23, 0xfd, P0 ;  /* 0x000000fd1700780c */ /* 0x000fda0000704470 */
[----:B------:R-:W-:Y:S01]  /*a320*/  @!P0 IMAD.MOV.U32 R15, RZ, RZ, RZ ;  /* 0x000000ffff0f8224 */ /* 0x000fe200078e00ff */
        /* <DEDUP_REMOVED lines=17> */
[----:B------:R-:W-:Y:S02]  /*a440*/  ISETP.GE.AND P0, PT, R23, RZ, PT ;  /* 0x000000ff1700720c */ /* 0x000fe40003f06270 */
[----:B------:R-:W-:-:S11]  /*a450*/  ISETP.GE.AND P1, PT, R11, RZ, PT ;  /* 0x000000ff0b00720c */ /* 0x000fd60003f26270 */
[----:B------:R-:W-:Y:S01]  /*a460*/  @P0 MOV R15, RZ ;  /* 0x000000ff000f0202 */ /* 0x000fe20000000f00 */
[----:B------:R-:W-:Y:S02]  /*a470*/  @!P0 IMAD.MOV.U32 R15, RZ, RZ, -0x40 ;  /* 0xffffffc0ff0f8424 */ /* 0x000fe400078e00ff */
[----:B------:R-:W-:Y:S01]  /*a480*/  @!P0 FFMA R0, R0, 1.84467440737095516160e+19, RZ ;  /* 0x5f80000000008823 */ /* 0x000fe200000000ff */
[----:B------:R-:W-:Y:S02]  /*a490*/  @!P1 FFMA R25, R17, 1.84467440737095516160e+19, RZ ;  /* 0x5f80000011199823 */ /* 0x000fe400000000ff */
[----:B------:R-:W-:-:S07]  /*a4a0*/  @!P1 IADD3 R15, PT, PT, R15, 0x40, RZ ;  /* 0x000000400f0f9810 */ /* 0x000fce0007ffe0ff */
.L_x_228:
[----:B------:R-:W-:Y:S01]  /*a4b0*/  LEA R26, R14, 0xc0800000, 0x17 ;  /* 0xc08000000e1a7811 */ /* 0x000fe200078eb8ff */
[----:B------:R-:W-:Y:S01]  /*a4c0*/  BSSY.RECONVERGENT B1, `(.L_x_233) ;  /* 0x0000036000017945 */ /* 0x000fe20003800200 */
[----:B------:R-:W-:-:S03]  /*a4d0*/  IADD3 R13, PT, PT, R13, -0x7f, RZ ;  /* 0xffffff810d0d7810 */ /* 0x000fc60007ffe0ff */
        /* <DEDUP_REMOVED lines=29> */
[C---:B------:R-:W-:Y:S02]  /*a6b0*/  IADD3 R11, PT, PT, R13.reuse, 0x20, RZ ;  /* 0x000000200d0b7810 */ /* 0x040fe40007ffe0ff */
[----:B------:R-:W-:Y:S02]  /*a6c0*/  LOP3.LUT R14, R14, 0x7fffff, RZ, 0xc0, !PT ;  /* 0x007fffff0e0e7812 */ /* 0x000fe400078ec0ff */
[C---:B------:R-:W-:Y:S02]  /*a6d0*/  ISETP.NE.AND P3, PT, R13.reuse, RZ, PT ;  /* 0x000000ff0d00720c */ /* 0x040fe40003f65270 */
[----:B------:R-:W-:Y:S02]  /*a6e0*/  LOP3.LUT R14, R14, 0x800000, RZ, 0xfc, !PT ;  /* 0x008000000e0e7812 */ /* 0x000fe400078efcff */
[----:B------:R-:W-:Y:S01]  /*a6f0*/  ISETP.NE.AND P1, PT, R13, RZ, PT ;  /* 0x000000ff0d00720c */ /* 0x000fe20003f25270 */
[----:B------:R-:W-:Y:S01]  /*a700*/  IMAD.MOV R13, RZ, RZ, -R13 ;  /* 0x000000ffff0d7224 */ /* 0x000fe200078e0a0d */
[----:B------:R-:W-:-:S02]  /*a710*/  SHF.L.U32 R11, R14, R11, RZ ;  /* 0x0000000b0e0b7219 */ /* 0x000fc400000006ff */
[----:B------:R-:W-:Y:S02]  /*a720*/  FSETP.NEU.FTZ.AND P0, PT, R15, R26, PT ;  /* 0x0000001a0f00720b */ /* 0x000fe40003f1d000 */
[----:B------:R-:W-:Y:S02]  /*a730*/  SEL R13, R13, RZ, P3 ;  /* 0x000000ff0d0d7207 */ /* 0x000fe40001800000 */
[----:B------:R-:W-:Y:S02]  /*a740*/  ISETP.NE.AND P1, PT, R11, RZ, P1 ;  /* 0x000000ff0b00720c */ /* 0x000fe40000f25270 */
[----:B------:R-:W-:Y:S02]  /*a750*/  SHF.R.U32.HI R14, RZ, R13, R14 ;  /* 0x0000000dff0e7219 */ /* 0x000fe4000001160e */
[----:B------:R-:W-:Y:S02]  /*a760*/  PLOP3.LUT P0, PT, P0, P1, PT, 0xf8, 0x8f ;  /* 0x00000000008f781c */ /* 0x000fe40000703f70 */
[----:B------:R-:W-:-:S02]  /*a770*/  SHF.R.U32.HI R13, RZ, 0x1, R14 ;  /* 0x00000001ff0d7819 */ /* 0x000fc4000001160e */
[----:B------:R-:W-:-:S04]  /*a780*/  SEL R26, RZ, 0x1, !P0 ;  /* 0x00000001ff1a7807 */ /* 0x000fc80004000000 */
[----:B------:R-:W-:-:S04]  /*a790*/  LOP3.LUT R11, R26, 0x1, R13, 0xf8, !PT ;  /* 0x000000011a0b7812 */ /* 0x000fc800078ef80d */
[----:B------:R-:W-:-:S04]  /*a7a0*/  LOP3.LUT R14, R11, R14, RZ, 0xc0, !PT ;  /* 0x0000000e0b0e7212 */ /* 0x000fc800078ec0ff */
[----:B------:R-:W-:-:S04]  /*a7b0*/  IADD3 R13, PT, PT, R13, R14, RZ ;  /* 0x0000000e0d0d7210 */ /* 0x000fc80007ffe0ff */
[----:B------:R-:W-:Y:S01]  /*a7c0*/  LOP3.LUT R0, R13, R0, RZ, 0xfc, !PT ;  /* 0x000000000d007212 */ /* 0x000fe200078efcff */
[----:B------:R-:W-:Y:S06]  /*a7d0*/  BRA `(.L_x_236) ;  /* 0x0000000000107947 */ /* 0x000fec0003800000 */
.L_x_235:
[----:B------:R-:W-:-:S04]  /*a7e0*/  LOP3.LUT R0, R0, 0x80000000, RZ, 0xc0, !PT ;  /* 0x8000000000007812 */ /* 0x000fc800078ec0ff */
[----:B------:R-:W-:Y:S01]  /*a7f0*/  LOP3.LUT R0, R0, 0x7f800000, RZ, 0xfc, !PT ;  /* 0x7f80000000007812 */ /* 0x000fe200078efcff */
[----:B------:R-:W-:Y:S06]  /*a800*/  BRA `(.L_x_236) ;  /* 0x0000000000047947 */ /* 0x000fec0003800000 */
.L_x_234:
[----:B------:R-:W-:-:S07]  /*a810*/  IMAD R0, R15, 0x800000, R0 ;  /* 0x008000000f007824 */ /* 0x000fce00078e0200 */
.L_x_236:
[----:B------:R-:W-:Y:S05]  /*a820*/  BSYNC.RECONVERGENT B1 ;  /* 0x0000000000017941 */ /* 0x000fea0003800200 */
.L_x_233:
[----:B------:R-:W-:Y:S05]  /*a830*/  BRA `(.L_x_237) ;  /* 0x0000000000207947 */ /* 0x000fea0003800000 */
.L_x_232:
[----:B------:R-:W-:-:S04]  /*a840*/  LOP3.LUT R0, R25, 0x80000000, R0, 0x48, !PT ;  /* 0x8000000019007812 */ /* 0x000fc800078e4800 */
[----:B------:R-:W-:Y:S01]  /*a850*/  LOP3.LUT R0, R0, 0x7f800000, RZ, 0xfc, !PT ;  /* 0x7f80000000007812 */ /* 0x000fe200078efcff */
[----:B------:R-:W-:Y:S06]  /*a860*/  BRA `(.L_x_237) ;  /* 0x0000000000147947 */ /* 0x000fec0003800000 */
.L_x_231:
[----:B------:R-:W-:Y:S01]  /*a870*/  LOP3.LUT R0, R25, 0x80000000, R0, 0x48, !PT ;  /* 0x8000000019007812 */ /* 0x000fe200078e4800 */
[----:B------:R-:W-:Y:S06]  /*a880*/  BRA `(.L_x_237) ;  /* 0x00000000000c7947 */ /* 0x000fec0003800000 */
.L_x_230:
[----:B------:R-:W0:Y:S01]  /*a890*/  MUFU.RSQ R0, -QNAN ;  /* 0xffc0000000007908 */ /* 0x000e220000001400 */
[----:B------:R-:W-:Y:S05]  /*a8a0*/  BRA `(.L_x_237) ;  /* 0x0000000000047947 */ /* 0x000fea0003800000 */
.L_x_229:
[----:B------:R-:W-:-:S07]  /*a8b0*/  FADD.FTZ R0, R0, R17 ;  /* 0x0000001100007221 */ /* 0x000fce0000010000 */
.L_x_237:
[----:B------:R-:W-:Y:S05]  /*a8c0*/  BSYNC.RECONVERGENT B0 ;  /* 0x0000000000007941 */ /* 0x000fea0003800200 */
.L_x_227:
[----:B------:R-:W-:-:S04]  /*a8d0*/  HFMA2 R13, -RZ, RZ, 0, 0 ;  /* 0x00000000ff0d7431 */ /* 0x000fc800000001ff */
[----:B0-----:R-:W-:Y:S05]  /*a8e0*/  RET.REL.NODEC R12 `(_Z11five_kerneliiiiiiPKfS0_PKiPff) ;  /* 0xffffff540cc47950 */ /* 0x001fea0003c3ffff */
.L_x_238:
        /* <DEDUP_REMOVED lines=9> */
.L_x_242:


//--------------------- .nv.shared.reserved.0     --------------------------
	.section	.nv.shared.reserved.0,"aw",@nobits
	.weak		__nv_reservedSMEM_offset_0_alias
	.size		__nv_reservedSMEM_offset_0_alias, 0, 64
	.other		__nv_reservedSMEM_offset_0_alias,@"STO_CUDA_RESERVED_SHARED STV_DEFAULT"
__nv_reservedSMEM_offset_0_alias:
	.zero		0
	.zero		64


//--------------------- .nv.constant0._Z15fivegrad_kerneliiiiiiPKfS0_PKiS0_Pff --------------------------
	.section	.nv.constant0._Z15fivegrad_kerneliiiiiiPKfS0_PKiS0_Pff,"a",@progbits
	.sectionflags	@""
	.align	4
.nv.constant0._Z15fivegrad_kerneliiiiiiPKfS0_PKiS0_Pff:
	.zero		964


//--------------------- .nv.constant0._Z11five_kerneliiiiiiPKfS0_PKiPff --------------------------
	.section	.nv.constant0._Z11five_kerneliiiiiiPKfS0_PKiPff,"a",@progbits
	.sectionflags	@""
	.align	4
.nv.constant0._Z11five_kerneliiiiiiPKfS0_PKiPff:
	.zero		956


//--------------------- SYMBOLS --------------------------

	.type		.nv.reservedSmem.offset0,@object
	.size		.nv.reservedSmem.offset0,0x4
